//
// Generated by NVIDIA NVVM Compiler
//
// Compiler Build ID: CL-36424714
// Cuda compilation tools, release 13.0, V13.0.88
// Based on NVVM 20.0.0
//

.version 9.0
.target sm_100
.address_size 64

	// .globl	_Z14compute_stressPf
.global .align 4 .b8 __cudart_i2opi_f[24] = {65, 144, 67, 60, 153, 149, 98, 219, 192, 221, 52, 245, 209, 87, 39, 252, 41, 21, 68, 78, 110, 131, 249, 162};

.visible .entry _Z14compute_stressPf(
	.param .u64 .ptr .align 1 _Z14compute_stressPf_param_0
)
{
	.local .align 4 .b8 	__local_depot0[28];
	.reg .b64 	%SP;
	.reg .b64 	%SPL;
	.reg .pred 	%p<19>;
	.reg .b32 	%r<87>;
	.reg .b32 	%f<54>;
	.reg .b64 	%rd<42>;
	.reg .b64 	%fd<5>;

	mov.u64 	%SPL, __local_depot0;
	ld.param.u64 	%rd14, [_Z14compute_stressPf_param_0];
	add.u64 	%rd1, %SPL, 0;
	add.u64 	%rd2, %SPL, 0;
	mov.u32 	%r31, %ctaid.x;
	mov.u32 	%r32, %ntid.x;
	mov.u32 	%r33, %tid.x;
	mad.lo.s32 	%r1, %r31, %r32, %r33;
	setp.gt.s32 	%p1, %r1, 1048575;
	@%p1 bra 	$L__BB0_20;
	cvta.to.global.u64 	%rd17, %rd14;
	mul.wide.s32 	%rd18, %r1, 4;
	add.s64 	%rd3, %rd17, %rd18;
	ld.global.f32 	%f1, [%rd3];
	mov.f32 	%f51, 0f00000000;
	mov.b32 	%r78, 0;
	mov.u64 	%rd29, __cudart_i2opi_f;
$L__BB0_2:
	cvt.rn.f32.u32 	%f15, %r78;
	mul.f32 	%f3, %f1, %f15;
	mul.f32 	%f16, %f3, 0f3F22F983;
	cvt.rni.s32.f32 	%r86, %f16;
	cvt.rn.f32.s32 	%f17, %r86;
	fma.rn.f32 	%f18, %f17, 0fBFC90FDA, %f3;
	fma.rn.f32 	%f19, %f17, 0fB3A22168, %f18;
	fma.rn.f32 	%f53, %f17, 0fA7C234C5, %f19;
	abs.f32 	%f5, %f3;
	setp.ltu.f32 	%p2, %f5, 0f47CE4780;
	mov.u32 	%r82, %r86;
	mov.f32 	%f52, %f53;
	@%p2 bra 	$L__BB0_10;
	setp.neu.f32 	%p3, %f5, 0f7F800000;
	@%p3 bra 	$L__BB0_5;
	mov.f32 	%f22, 0f00000000;
	mul.rn.f32 	%f52, %f3, %f22;
	mov.b32 	%r82, 0;
	bra.uni 	$L__BB0_10;
$L__BB0_5:
	mov.b32 	%r4, %f3;
	shl.b32 	%r36, %r4, 8;
	or.b32  	%r5, %r36, -2147483648;
	mov.b64 	%rd40, 0;
	mov.b32 	%r79, 0;
	mov.u64 	%rd38, %rd29;
	mov.u64 	%rd39, %rd2;
$L__BB0_6:
	.pragma "nounroll";
	ld.global.nc.u32 	%r37, [%rd38];
	mad.wide.u32 	%rd21, %r37, %r5, %rd40;
	shr.u64 	%rd40, %rd21, 32;
	st.local.u32 	[%rd39], %rd21;
	add.s32 	%r79, %r79, 1;
	add.s64 	%rd39, %rd39, 4;
	add.s64 	%rd38, %rd38, 4;
	setp.ne.s32 	%p4, %r79, 6;
	@%p4 bra 	$L__BB0_6;
	shr.u32 	%r38, %r4, 23;
	st.local.u32 	[%rd2+24], %rd40;
	and.b32  	%r8, %r38, 31;
	and.b32  	%r39, %r38, 224;
	add.s32 	%r40, %r39, -128;
	shr.u32 	%r41, %r40, 5;
	mul.wide.u32 	%rd22, %r41, 4;
	sub.s64 	%rd10, %rd2, %rd22;
	ld.local.u32 	%r80, [%rd10+24];
	ld.local.u32 	%r81, [%rd10+20];
	setp.eq.s32 	%p5, %r8, 0;
	@%p5 bra 	$L__BB0_9;
	shf.l.wrap.b32 	%r80, %r81, %r80, %r8;
	ld.local.u32 	%r42, [%rd10+16];
	shf.l.wrap.b32 	%r81, %r42, %r81, %r8;
$L__BB0_9:
	shr.u32 	%r43, %r80, 30;
	shf.l.wrap.b32 	%r44, %r81, %r80, 2;
	shl.b32 	%r45, %r81, 2;
	shr.u32 	%r46, %r44, 31;
	add.s32 	%r47, %r46, %r43;
	neg.s32 	%r48, %r47;
	setp.lt.s32 	%p6, %r4, 0;
	selp.b32 	%r82, %r48, %r47, %p6;
	xor.b32  	%r49, %r44, %r4;
	shr.s32 	%r50, %r44, 31;
	xor.b32  	%r51, %r50, %r44;
	xor.b32  	%r52, %r50, %r45;
	cvt.u64.u32 	%rd23, %r51;
	shl.b64 	%rd24, %rd23, 32;
	cvt.u64.u32 	%rd25, %r52;
	or.b64  	%rd26, %rd24, %rd25;
	cvt.rn.f64.s64 	%fd1, %rd26;
	mul.f64 	%fd2, %fd1, 0d3BF921FB54442D19;
	cvt.rn.f32.f64 	%f20, %fd2;
	neg.f32 	%f21, %f20;
	setp.lt.s32 	%p7, %r49, 0;
	selp.f32 	%f52, %f21, %f20, %p7;
$L__BB0_10:
	setp.ltu.f32 	%p8, %f5, 0f47CE4780;
	mul.rn.f32 	%f23, %f52, %f52;
	and.b32  	%r54, %r82, 1;
	setp.eq.b32 	%p9, %r54, 1;
	selp.f32 	%f24, 0f3F800000, %f52, %p9;
	fma.rn.f32 	%f25, %f23, %f24, 0f00000000;
	fma.rn.f32 	%f26, %f23, 0f37CBAC00, 0fBAB607ED;
	selp.f32 	%f27, %f26, 0fB94D4153, %p9;
	selp.f32 	%f28, 0f3D2AAABB, 0f3C0885E4, %p9;
	fma.rn.f32 	%f29, %f27, %f23, %f28;
	selp.f32 	%f30, 0fBEFFFFFF, 0fBE2AAAA8, %p9;
	fma.rn.f32 	%f31, %f29, %f23, %f30;
	fma.rn.f32 	%f32, %f31, %f25, %f24;
	and.b32  	%r55, %r82, 2;
	setp.eq.s32 	%p10, %r55, 0;
	mov.f32 	%f33, 0f00000000;
	sub.f32 	%f34, %f33, %f32;
	selp.f32 	%f9, %f32, %f34, %p10;
	@%p8 bra 	$L__BB0_18;
	setp.neu.f32 	%p11, %f5, 0f7F800000;
	@%p11 bra 	$L__BB0_13;
	mov.f32 	%f37, 0f00000000;
	mul.rn.f32 	%f53, %f3, %f37;
	mov.b32 	%r86, 0;
	bra.uni 	$L__BB0_18;
$L__BB0_13:
	mov.b32 	%r17, %f3;
	shl.b32 	%r57, %r17, 8;
	or.b32  	%r18, %r57, -2147483648;
	mov.b64 	%rd41, 0;
	mov.b32 	%r83, 0;
$L__BB0_14:
	.pragma "nounroll";
	mul.wide.u32 	%rd28, %r83, 4;
	add.s64 	%rd30, %rd29, %rd28;
	ld.global.nc.u32 	%r58, [%rd30];
	mad.wide.u32 	%rd31, %r58, %r18, %rd41;
	shr.u64 	%rd41, %rd31, 32;
	add.s64 	%rd32, %rd1, %rd28;
	st.local.u32 	[%rd32], %rd31;
	add.s32 	%r83, %r83, 1;
	setp.ne.s32 	%p12, %r83, 6;
	@%p12 bra 	$L__BB0_14;
	shr.u32 	%r59, %r17, 23;
	st.local.u32 	[%rd1+24], %rd41;
	and.b32  	%r21, %r59, 31;
	and.b32  	%r60, %r59, 224;
	add.s32 	%r61, %r60, -128;
	shr.u32 	%r62, %r61, 5;
	mul.wide.u32 	%rd33, %r62, 4;
	sub.s64 	%rd13, %rd1, %rd33;
	ld.local.u32 	%r84, [%rd13+24];
	ld.local.u32 	%r85, [%rd13+20];
	setp.eq.s32 	%p13, %r21, 0;
	@%p13 bra 	$L__BB0_17;
	shf.l.wrap.b32 	%r84, %r85, %r84, %r21;
	ld.local.u32 	%r63, [%rd13+16];
	shf.l.wrap.b32 	%r85, %r63, %r85, %r21;
$L__BB0_17:
	shr.u32 	%r64, %r84, 30;
	shf.l.wrap.b32 	%r65, %r85, %r84, 2;
	shl.b32 	%r66, %r85, 2;
	shr.u32 	%r67, %r65, 31;
	add.s32 	%r68, %r67, %r64;
	neg.s32 	%r69, %r68;
	setp.lt.s32 	%p14, %r17, 0;
	selp.b32 	%r86, %r69, %r68, %p14;
	xor.b32  	%r70, %r65, %r17;
	shr.s32 	%r71, %r65, 31;
	xor.b32  	%r72, %r71, %r65;
	xor.b32  	%r73, %r71, %r66;
	cvt.u64.u32 	%rd34, %r72;
	shl.b64 	%rd35, %rd34, 32;
	cvt.u64.u32 	%rd36, %r73;
	or.b64  	%rd37, %rd35, %rd36;
	cvt.rn.f64.s64 	%fd3, %rd37;
	mul.f64 	%fd4, %fd3, 0d3BF921FB54442D19;
	cvt.rn.f32.f64 	%f35, %fd4;
	neg.f32 	%f36, %f35;
	setp.lt.s32 	%p15, %r70, 0;
	selp.f32 	%f53, %f36, %f35, %p15;
$L__BB0_18:
	add.s32 	%r75, %r86, 1;
	mul.rn.f32 	%f38, %f53, %f53;
	and.b32  	%r76, %r86, 1;
	setp.eq.b32 	%p16, %r76, 1;
	selp.f32 	%f39, %f53, 0f3F800000, %p16;
	fma.rn.f32 	%f40, %f38, %f39, 0f00000000;
	fma.rn.f32 	%f41, %f38, 0f37CBAC00, 0fBAB607ED;
	selp.f32 	%f42, 0fB94D4153, %f41, %p16;
	selp.f32 	%f43, 0f3C0885E4, 0f3D2AAABB, %p16;
	fma.rn.f32 	%f44, %f42, %f38, %f43;
	selp.f32 	%f45, 0fBE2AAAA8, 0fBEFFFFFF, %p16;
	fma.rn.f32 	%f46, %f44, %f38, %f45;
	fma.rn.f32 	%f47, %f46, %f40, %f39;
	and.b32  	%r77, %r75, 2;
	setp.eq.s32 	%p17, %r77, 0;
	mov.f32 	%f48, 0f00000000;
	sub.f32 	%f49, %f48, %f47;
	selp.f32 	%f50, %f47, %f49, %p17;
	fma.rn.f32 	%f51, %f9, %f50, %f51;
	add.s32 	%r78, %r78, 1;
	setp.ne.s32 	%p18, %r78, 1000;
	@%p18 bra 	$L__BB0_2;
	st.global.f32 	[%rd3], %f51;
$L__BB0_20:
	ret;

}
	// .globl	_Z13memory_stressPf
.visible .entry _Z13memory_stressPf(
	.param .u64 .ptr .align 1 _Z13memory_stressPf_param_0
)
{
	.reg .pred 	%p<3>;
	.reg .b32 	%r<60>;
	.reg .b32 	%f<20>;
	.reg .b64 	%rd<21>;

	ld.param.u64 	%rd2, [_Z13memory_stressPf_param_0];
	cvta.to.global.u64 	%rd1, %rd2;
	mov.u32 	%r7, %ctaid.x;
	mov.u32 	%r8, %ntid.x;
	mov.u32 	%r9, %tid.x;
	mad.lo.s32 	%r1, %r7, %r8, %r9;
	setp.gt.s32 	%p1, %r1, 1048575;
	@%p1 bra 	$L__BB1_4;
	add.s32 	%r58, %r1, 3;
	mov.f32 	%f19, 0f00000000;
	mov.b32 	%r59, 7;
$L__BB1_2:
	add.s32 	%r11, %r58, -3;
	shr.s32 	%r12, %r11, 31;
	shr.u32 	%r13, %r12, 12;
	add.s32 	%r14, %r11, %r13;
	and.b32  	%r15, %r14, -1048576;
	sub.s32 	%r16, %r11, %r15;
	mul.wide.s32 	%rd3, %r16, 4;
	add.s64 	%rd4, %rd1, %rd3;
	ld.global.f32 	%f4, [%rd4];
	add.f32 	%f5, %f19, %f4;
	add.s32 	%r17, %r58, -2;
	shr.s32 	%r18, %r17, 31;
	shr.u32 	%r19, %r18, 12;
	add.s32 	%r20, %r17, %r19;
	and.b32  	%r21, %r20, -1048576;
	sub.s32 	%r22, %r17, %r21;
	mul.wide.s32 	%rd5, %r22, 4;
	add.s64 	%rd6, %rd1, %rd5;
	ld.global.f32 	%f6, [%rd6];
	add.f32 	%f7, %f5, %f6;
	add.s32 	%r23, %r58, -1;
	shr.s32 	%r24, %r23, 31;
	shr.u32 	%r25, %r24, 12;
	add.s32 	%r26, %r23, %r25;
	and.b32  	%r27, %r26, -1048576;
	sub.s32 	%r28, %r23, %r27;
	mul.wide.s32 	%rd7, %r28, 4;
	add.s64 	%rd8, %rd1, %rd7;
	ld.global.f32 	%f8, [%rd8];
	add.f32 	%f9, %f7, %f8;
	add.s32 	%r29, %r58, 4;
	shr.s32 	%r30, %r58, 31;
	shr.u32 	%r31, %r30, 12;
	add.s32 	%r32, %r58, %r31;
	and.b32  	%r33, %r32, -1048576;
	sub.s32 	%r34, %r58, %r33;
	mul.wide.s32 	%rd9, %r34, 4;
	add.s64 	%rd10, %rd1, %rd9;
	ld.global.f32 	%f10, [%rd10];
	add.f32 	%f11, %f9, %f10;
	add.s32 	%r35, %r58, 1;
	shr.s32 	%r36, %r35, 31;
	shr.u32 	%r37, %r36, 12;
	add.s32 	%r38, %r35, %r37;
	and.b32  	%r39, %r38, -1048576;
	sub.s32 	%r40, %r35, %r39;
	mul.wide.s32 	%rd11, %r40, 4;
	add.s64 	%rd12, %rd1, %rd11;
	ld.global.f32 	%f12, [%rd12];
	add.f32 	%f13, %f11, %f12;
	add.s32 	%r41, %r58, 2;
	shr.s32 	%r42, %r41, 31;
	shr.u32 	%r43, %r42, 12;
	add.s32 	%r44, %r41, %r43;
	and.b32  	%r45, %r44, -1048576;
	sub.s32 	%r46, %r41, %r45;
	mul.wide.s32 	%rd13, %r46, 4;
	add.s64 	%rd14, %rd1, %rd13;
	ld.global.f32 	%f14, [%rd14];
	add.f32 	%f15, %f13, %f14;
	add.s32 	%r47, %r58, 3;
	shr.s32 	%r48, %r47, 31;
	shr.u32 	%r49, %r48, 12;
	add.s32 	%r50, %r47, %r49;
	and.b32  	%r51, %r50, -1048576;
	sub.s32 	%r52, %r47, %r51;
	mul.wide.s32 	%rd15, %r52, 4;
	add.s64 	%rd16, %rd1, %rd15;
	ld.global.f32 	%f16, [%rd16];
	add.f32 	%f17, %f15, %f16;
	shr.s32 	%r53, %r29, 31;
	shr.u32 	%r54, %r53, 12;
	add.s32 	%r55, %r29, %r54;
	and.b32  	%r56, %r55, -1048576;
	sub.s32 	%r57, %r29, %r56;
	mul.wide.s32 	%rd17, %r57, 4;
	add.s64 	%rd18, %rd1, %rd17;
	ld.global.f32 	%f18, [%rd18];
	add.f32 	%f19, %f17, %f18;
	add.s32 	%r59, %r59, 8;
	add.s32 	%r58, %r58, 8;
	setp.ne.s32 	%p2, %r59, 1007;
	@%p2 bra 	$L__BB1_2;
	mul.wide.s32 	%rd19, %r1, 4;
	add.s64 	%rd20, %rd1, %rd19;
	st.global.f32 	[%rd20], %f19;
$L__BB1_4:
	ret;

}
	// .globl	_Z9xu_stressPf
.visible .entry _Z9xu_stressPf(
	.param .u64 .ptr .align 1 _Z9xu_stressPf_param_0
)
{
	.reg .pred 	%p<3>;
	.reg .b32 	%r<16>;
	.reg .b32 	%f<45>;
	.reg .b64 	%rd<5>;

	ld.param.u64 	%rd2, [_Z9xu_stressPf_param_0];
	mov.u32 	%r4, %ctaid.x;
	mov.u32 	%r5, %ntid.x;
	mov.u32 	%r6, %tid.x;
	mad.lo.s32 	%r1, %r4, %r5, %r6;
	setp.gt.s32 	%p1, %r1, 1048575;
	@%p1 bra 	$L__BB2_4;
	cvta.to.global.u64 	%rd3, %rd2;
	mul.wide.s32 	%rd4, %r1, 4;
	add.s64 	%rd1, %rd3, %rd4;
	ld.global.f32 	%f1, [%rd1];
	mov.f32 	%f44, 0f00000000;
	mov.b32 	%r15, 0;
$L__BB2_2:
	cvt.rn.f32.u32 	%f5, %r15;
	mul.f32 	%f6, %f1, %f5;
	sin.approx.f32 	%f7, %f6;
	cos.approx.f32 	%f8, %f6;
	fma.rn.f32 	%f9, %f7, %f8, %f44;
	add.s32 	%r8, %r15, 1;
	cvt.rn.f32.u32 	%f10, %r8;
	mul.f32 	%f11, %f1, %f10;
	sin.approx.f32 	%f12, %f11;
	cos.approx.f32 	%f13, %f11;
	fma.rn.f32 	%f14, %f12, %f13, %f9;
	add.s32 	%r9, %r15, 2;
	cvt.rn.f32.u32 	%f15, %r9;
	mul.f32 	%f16, %f1, %f15;
	sin.approx.f32 	%f17, %f16;
	cos.approx.f32 	%f18, %f16;
	fma.rn.f32 	%f19, %f17, %f18, %f14;
	add.s32 	%r10, %r15, 3;
	cvt.rn.f32.u32 	%f20, %r10;
	mul.f32 	%f21, %f1, %f20;
	sin.approx.f32 	%f22, %f21;
	cos.approx.f32 	%f23, %f21;
	fma.rn.f32 	%f24, %f22, %f23, %f19;
	add.s32 	%r11, %r15, 4;
	cvt.rn.f32.u32 	%f25, %r11;
	mul.f32 	%f26, %f1, %f25;
	sin.approx.f32 	%f27, %f26;
	cos.approx.f32 	%f28, %f26;
	fma.rn.f32 	%f29, %f27, %f28, %f24;
	add.s32 	%r12, %r15, 5;
	cvt.rn.f32.u32 	%f30, %r12;
	mul.f32 	%f31, %f1, %f30;
	sin.approx.f32 	%f32, %f31;
	cos.approx.f32 	%f33, %f31;
	fma.rn.f32 	%f34, %f32, %f33, %f29;
	add.s32 	%r13, %r15, 6;
	cvt.rn.f32.u32 	%f35, %r13;
	mul.f32 	%f36, %f1, %f35;
	sin.approx.f32 	%f37, %f36;
	cos.approx.f32 	%f38, %f36;
	fma.rn.f32 	%f39, %f37, %f38, %f34;
	add.s32 	%r14, %r15, 7;
	cvt.rn.f32.u32 	%f40, %r14;
	mul.f32 	%f41, %f1, %f40;
	sin.approx.f32 	%f42, %f41;
	cos.approx.f32 	%f43, %f41;
	fma.rn.f32 	%f44, %f42, %f43, %f39;
	add.s32 	%r15, %r15, 8;
	setp.ne.s32 	%p2, %r15, 1000;
	@%p2 bra 	$L__BB2_2;
	st.global.f32 	[%rd1], %f44;
$L__BB2_4:
	ret;

}
	// .globl	_Z13atomic_stressPf
.visible .entry _Z13atomic_stressPf(
	.param .u64 .ptr .align 1 _Z13atomic_stressPf_param_0
)
{
	.reg .pred 	%p<3>;
	.reg .b32 	%r<9>;
	.reg .b32 	%f<9>;
	.reg .b64 	%rd<5>;

	ld.param.u64 	%rd2, [_Z13atomic_stressPf_param_0];
	mov.u32 	%r4, %ctaid.x;
	mov.u32 	%r5, %ntid.x;
	mov.u32 	%r6, %tid.x;
	mad.lo.s32 	%r1, %r4, %r5, %r6;
	setp.gt.s32 	%p1, %r1, 1048575;
	@%p1 bra 	$L__BB3_3;
	cvta.to.global.u64 	%rd3, %rd2;
	mul.wide.s32 	%rd4, %r1, 4;
	add.s64 	%rd1, %rd3, %rd4;
	mov.b32 	%r8, 0;
$L__BB3_2:
	atom.global.add.f32 	%f1, [%rd1], 0f3F800000;
	atom.global.add.f32 	%f2, [%rd1], 0f3F800000;
	atom.global.add.f32 	%f3, [%rd1], 0f3F800000;
	atom.global.add.f32 	%f4, [%rd1], 0f3F800000;
	atom.global.add.f32 	%f5, [%rd1], 0f3F800000;
	atom.global.add.f32 	%f6, [%rd1], 0f3F800000;
	atom.global.add.f32 	%f7, [%rd1], 0f3F800000;
	atom.global.add.f32 	%f8, [%rd1], 0f3F800000;
	add.s32 	%r8, %r8, 8;
	setp.ne.s32 	%p2, %r8, 1000;
	@%p2 bra 	$L__BB3_2;
$L__BB3_3:
	ret;

}


// ===== COMPILED SASS (sm_100) =====

	.target	sm_100

	.elftype	@"ET_EXEC"


//--------------------- .note.nv.tkinfo           --------------------------
	.section	.note.nv.tkinfo,"",@"SHT_NOTE"
	.sectionflags	@"SHF_NOTE_NV_TKINFO"
	.tkinfo
        /*0018*/ 	.word	0x00000002
        /*0030*/ 	.string	""
        /*0030*/ 	.string	"ptxas"
        /*0030*/ 	.string	"Cuda compilation tools, release 13.0, V13.0.88"
        /*0030*/ 	.string	"Build cuda_13.0.r13.0/compiler.36424714_0"
        /*0030*/ 	.string	"-arch sm_100 -m 64 "



//--------------------- .note.nv.cuinfo           --------------------------
	.section	.note.nv.cuinfo,"",@"SHT_NOTE"
	.sectionflags	@"SHF_NOTE_NV_CUINFO"
        /*0018*/ 	.short	0x0002
        /*001a*/ 	.short	0x0064
        /*001c*/ 	.short	0x0082
	.zero		2


//--------------------- .nv.info                  --------------------------
	.section	.nv.info,"",@"SHT_CUDA_INFO"
	.align	4


	//----- nvinfo : EIATTR_REGCOUNT
	.align		4
        /*0000*/ 	.byte	0x04, 0x2f
        /*0002*/ 	.short	(.L_2 - .L_1)
	.align		4
.L_1:
        /*0004*/ 	.word	index@(_Z14compute_stressPf)
        /*0008*/ 	.word	0x0000001e


	//----- nvinfo : EIATTR_FRAME_SIZE
	.align		4
.L_2:
        /*000c*/ 	.byte	0x04, 0x11
        /*000e*/ 	.short	(.L_4 - .L_3)
	.align		4
.L_3:
        /*0010*/ 	.word	index@(_Z14compute_stressPf)
        /*0014*/ 	.word	0x00000000


	//----- nvinfo : EIATTR_REGCOUNT
	.align		4
.L_4:
        /*0018*/ 	.byte	0x04, 0x2f
        /*001a*/ 	.short	(.L_6 - .L_5)
	.align		4
.L_5:
        /*001c*/ 	.word	index@(_Z13memory_stressPf)
        /*0020*/ 	.word	0x0000001a


	//----- nvinfo : EIATTR_FRAME_SIZE
	.align		4
.L_6:
        /*0024*/ 	.byte	0x04, 0x11
        /*0026*/ 	.short	(.L_8 - .L_7)
	.align		4
.L_7:
        /*0028*/ 	.word	index@(_Z13memory_stressPf)
        /*002c*/ 	.word	0x00000000


	//----- nvinfo : EIATTR_REGCOUNT
	.align		4
.L_8:
        /*0030*/ 	.byte	0x04, 0x2f
        /*0032*/ 	.short	(.L_10 - .L_9)
	.align		4
.L_9:
        /*0034*/ 	.word	index@(_Z9xu_stressPf)
        /*0038*/ 	.word	0x00000020


	//----- nvinfo : EIATTR_FRAME_SIZE
	.align		4
.L_10:
        /*003c*/ 	.byte	0x04, 0x11
        /*003e*/ 	.short	(.L_12 - .L_11)
	.align		4
.L_11:
        /*0040*/ 	.word	index@(_Z9xu_stressPf)
        /*0044*/ 	.word	0x00000000


	//----- nvinfo : EIATTR_REGCOUNT
	.align		4
.L_12:
        /*0048*/ 	.byte	0x04, 0x2f
        /*004a*/ 	.short	(.L_14 - .L_13)
	.align		4
.L_13:
        /*004c*/ 	.word	index@(_Z13atomic_stressPf)
        /*0050*/ 	.word	0x0000000a


	//----- nvinfo : EIATTR_FRAME_SIZE
	.align		4
.L_14:
        /*0054*/ 	.byte	0x04, 0x11
        /*0056*/ 	.short	(.L_16 - .L_15)
	.align		4
.L_15:
        /*0058*/ 	.word	index@(_Z13atomic_stressPf)
        /*005c*/ 	.word	0x00000000


	//----- nvinfo : EIATTR_MIN_STACK_SIZE
	.align		4
.L_16:
        /*0060*/ 	.byte	0x04, 0x12
        /*0062*/ 	.short	(.L_18 - .L_17)
	.align		4
.L_17:
        /*0064*/ 	.word	index@(_Z13atomic_stressPf)
        /*0068*/ 	.word	0x00000000


	//----- nvinfo : EIATTR_MIN_STACK_SIZE
	.align		4
.L_18:
        /*006c*/ 	.byte	0x04, 0x12
        /*006e*/ 	.short	(.L_20 - .L_19)
	.align		4
.L_19:
        /*0070*/ 	.word	index@(_Z9xu_stressPf)
        /*0074*/ 	.word	0x00000000


	//----- nvinfo : EIATTR_MIN_STACK_SIZE
	.align		4
.L_20:
        /*0078*/ 	.byte	0x04, 0x12
        /*007a*/ 	.short	(.L_22 - .L_21)
	.align		4
.L_21:
        /*007c*/ 	.word	index@(_Z13memory_stressPf)
        /*0080*/ 	.word	0x00000000


	//----- nvinfo : EIATTR_MIN_STACK_SIZE
	.align		4
.L_22:
        /*0084*/ 	.byte	0x04, 0x12
        /*0086*/ 	.short	(.L_24 - .L_23)
	.align		4
.L_23:
        /*0088*/ 	.word	index@(_Z14compute_stressPf)
        /*008c*/ 	.word	0x00000000
.L_24:


//--------------------- .nv.compat                --------------------------
	.section	.nv.compat,"",@"SHT_CUDA_COMPAT_INFO"
	.align	4
        /*0000*/ 	.byte	0x02, 0x09, 0x00, 0x00, 0x02, 0x02, 0x01, 0x00, 0x02, 0x05, 0x05, 0x00, 0x03, 0x07, 0x01, 0x01
        /*0010*/ 	.byte	0x02, 0x03, 0x00, 0x00, 0x02, 0x06, 0x01, 0x00, 0x04, 0x0b, 0x08, 0x00, 0x01, 0x00, 0x00, 0x00
        /*0020*/ 	.byte	0x00, 0x00, 0x00, 0x00


//--------------------- .nv.info._Z13atomic_stressPf --------------------------
	.section	.nv.info._Z13atomic_stressPf,"",@"SHT_CUDA_INFO"
	.sectionflags	@""
	.align	4


	//----- nvinfo : EIATTR_CUDA_API_VERSION
	.align		4
        /*0000*/ 	.byte	0x04, 0x37
        /*0002*/ 	.short	(.L_26 - .L_25)
.L_25:
        /*0004*/ 	.word	0x00000082


	//----- nvinfo : EIATTR_KPARAM_INFO
	.align		4
.L_26:
        /*0008*/ 	.byte	0x04, 0x17
        /*000a*/ 	.short	(.L_28 - .L_27)
.L_27:
        /*000c*/ 	.word	0x00000000
        /*0010*/ 	.short	0x0000
        /*0012*/ 	.short	0x0000
        /*0014*/ 	.byte	0x00, 0xf5, 0x21, 0x00


	//----- nvinfo : EIATTR_SPARSE_MMA_MASK
	.align		4
.L_28:
        /*0018*/ 	.byte	0x03, 0x50
        /*001a*/ 	.short	0x0000


	//----- nvinfo : EIATTR_MAXREG_COUNT
	.align		4
        /*001c*/ 	.byte	0x03, 0x1b
        /*001e*/ 	.short	0x00ff


	//----- nvinfo : EIATTR_MERCURY_ISA_VERSION
	.align		4
        /*0020*/ 	.byte	0x03, 0x5f
        /*0022*/ 	.short	0x0101


	//----- nvinfo : EIATTR_VRC_CTA_INIT_COUNT
	.align		4
        /*0024*/ 	.byte	0x02, 0x4a
	.zero		1
	.zero		1


	//----- nvinfo : EIATTR_EXIT_INSTR_OFFSETS
	.align		4
        /*0028*/ 	.byte	0x04, 0x1c
        /*002a*/ 	.short	(.L_30 - .L_29)


	//   ....[0]....
.L_29:
        /*002c*/ 	.word	0x00000060


	//   ....[1]....
        /*0030*/ 	.word	0x00003f30


	//----- nvinfo : EIATTR_CBANK_PARAM_SIZE
	.align		4
.L_30:
        /*0034*/ 	.byte	0x03, 0x19
        /*0036*/ 	.short	0x0008


	//----- nvinfo : EIATTR_PARAM_CBANK
	.align		4
        /*0038*/ 	.byte	0x04, 0x0a
        /*003a*/ 	.short	(.L_32 - .L_31)
	.align		4
.L_31:
        /*003c*/ 	.word	index@(.nv.constant0._Z13atomic_stressPf)
        /*0040*/ 	.short	0x0380
        /*0042*/ 	.short	0x0008


	//----- nvinfo : EIATTR_SW_WAR
	.align		4
.L_32:
        /*0044*/ 	.byte	0x04, 0x36
        /*0046*/ 	.short	(.L_34 - .L_33)
.L_33:
        /*0048*/ 	.word	0x00000008
.L_34:


//--------------------- .nv.info._Z9xu_stressPf   --------------------------
	.section	.nv.info._Z9xu_stressPf,"",@"SHT_CUDA_INFO"
	.sectionflags	@""
	.align	4


	//----- nvinfo : EIATTR_CUDA_API_VERSION
	.align		4
        /*0000*/ 	.byte	0x04, 0x37
        /*0002*/ 	.short	(.L_36 - .L_35)
.L_35:
        /*0004*/ 	.word	0x00000082


	//----- nvinfo : EIATTR_KPARAM_INFO
	.align		4
.L_36:
        /*0008*/ 	.byte	0x04, 0x17
        /*000a*/ 	.short	(.L_38 - .L_37)
.L_37:
        /*000c*/ 	.word	0x00000000
        /*0010*/ 	.short	0x0000
        /*0012*/ 	.short	0x0000
        /*0014*/ 	.byte	0x00, 0xf5, 0x21, 0x00


	//----- nvinfo : EIATTR_SPARSE_MMA_MASK
	.align		4
.L_38:
        /*0018*/ 	.byte	0x03, 0x50
        /*001a*/ 	.short	0x0000


	//----- nvinfo : EIATTR_MAXREG_COUNT
	.align		4
        /*001c*/ 	.byte	0x03, 0x1b
        /*001e*/ 	.short	0x00ff


	//----- nvinfo : EIATTR_MERCURY_ISA_VERSION
	.align		4
        /*0020*/ 	.byte	0x03, 0x5f
        /*0022*/ 	.short	0x0101


	//----- nvinfo : EIATTR_VRC_CTA_INIT_COUNT
	.align		4
        /*0024*/ 	.byte	0x02, 0x4a
	.zero		1
	.zero		1


	//----- nvinfo : EIATTR_EXIT_INSTR_OFFSETS
	.align		4
        /*0028*/ 	.byte	0x04, 0x1c
        /*002a*/ 	.short	(.L_40 - .L_39)


	//   ....[0]....
.L_39:
        /*002c*/ 	.word	0x00000060


	//   ....[1]....
        /*0030*/ 	.word	0x00013930


	//----- nvinfo : EIATTR_CBANK_PARAM_SIZE
	.align		4
.L_40:
        /*0034*/ 	.byte	0x03, 0x19
        /*0036*/ 	.short	0x0008


	//----- nvinfo : EIATTR_PARAM_CBANK
	.align		4
        /*0038*/ 	.byte	0x04, 0x0a
        /*003a*/ 	.short	(.L_42 - .L_41)
	.align		4
.L_41:
        /*003c*/ 	.word	index@(.nv.constant0._Z9xu_stressPf)
        /*0040*/ 	.short	0x0380
        /*0042*/ 	.short	0x0008


	//----- nvinfo : EIATTR_SW_WAR
	.align		4
.L_42:
        /*0044*/ 	.byte	0x04, 0x36
        /*0046*/ 	.short	(.L_44 - .L_43)
.L_43:
        /*0048*/ 	.word	0x00000008
.L_44:


//--------------------- .nv.info._Z13memory_stressPf --------------------------
	.section	.nv.info._Z13memory_stressPf,"",@"SHT_CUDA_INFO"
	.sectionflags	@""
	.align	4


	//----- nvinfo : EIATTR_CUDA_API_VERSION
	.align		4
        /*0000*/ 	.byte	0x04, 0x37
        /*0002*/ 	.short	(.L_46 - .L_45)
.L_45:
        /*0004*/ 	.word	0x00000082


	//----- nvinfo : EIATTR_KPARAM_INFO
	.align		4
.L_46:
        /*0008*/ 	.byte	0x04, 0x17
        /*000a*/ 	.short	(.L_48 - .L_47)
.L_47:
        /*000c*/ 	.word	0x00000000
        /*0010*/ 	.short	0x0000
        /*0012*/ 	.short	0x0000
        /*0014*/ 	.byte	0x00, 0xf5, 0x21, 0x00


	//----- nvinfo : EIATTR_SPARSE_MMA_MASK
	.align		4
.L_48:
        /*0018*/ 	.byte	0x03, 0x50
        /*001a*/ 	.short	0x0000


	//----- nvinfo : EIATTR_MAXREG_COUNT
	.align		4
        /*001c*/ 	.byte	0x03, 0x1b
        /*001e*/ 	.short	0x00ff


	//----- nvinfo : EIATTR_MERCURY_ISA_VERSION
	.align		4
        /*0020*/ 	.byte	0x03, 0x5f
        /*0022*/ 	.short	0x0101


	//----- nvinfo : EIATTR_VRC_CTA_INIT_COUNT
	.align		4
        /*0024*/ 	.byte	0x02, 0x4a
	.zero		1
	.zero		1


	//----- nvinfo : EIATTR_EXIT_INSTR_OFFSETS
	.align		4
        /*0028*/ 	.byte	0x04, 0x1c
        /*002a*/ 	.short	(.L_50 - .L_49)


	//   ....[0]....
.L_49:
        /*002c*/ 	.word	0x00000060


	//   ....[1]....
        /*0030*/ 	.word	0x00000510


	//----- nvinfo : EIATTR_CBANK_PARAM_SIZE
	.align		4
.L_50:
        /*0034*/ 	.byte	0x03, 0x19
        /*0036*/ 	.short	0x0008


	//----- nvinfo : EIATTR_PARAM_CBANK
	.align		4
        /*0038*/ 	.byte	0x04, 0x0a
        /*003a*/ 	.short	(.L_52 - .L_51)
	.align		4
.L_51:
        /*003c*/ 	.word	index@(.nv.constant0._Z13memory_stressPf)
        /*0040*/ 	.short	0x0380
        /*0042*/ 	.short	0x0008


	//----- nvinfo : EIATTR_SW_WAR
	.align		4
.L_52:
        /*0044*/ 	.byte	0x04, 0x36
        /*0046*/ 	.short	(.L_54 - .L_53)
.L_53:
        /*0048*/ 	.word	0x00000008
.L_54:


//--------------------- .nv.info._Z14compute_stressPf --------------------------
	.section	.nv.info._Z14compute_stressPf,"",@"SHT_CUDA_INFO"
	.sectionflags	@""
	.align	4


	//----- nvinfo : EIATTR_CUDA_API_VERSION
	.align		4
        /*0000*/ 	.byte	0x04, 0x37
        /*0002*/ 	.short	(.L_56 - .L_55)
.L_55:
        /*0004*/ 	.word	0x00000082


	//----- nvinfo : EIATTR_KPARAM_INFO
	.align		4
.L_56:
        /*0008*/ 	.byte	0x04, 0x17
        /*000a*/ 	.short	(.L_58 - .L_57)
.L_57:
        /*000c*/ 	.word	0x00000000
        /*0010*/ 	.short	0x0000
        /*0012*/ 	.short	0x0000
        /*0014*/ 	.byte	0x00, 0xf5, 0x21, 0x00


	//----- nvinfo : EIATTR_SPARSE_MMA_MASK
	.align		4
.L_58:
        /*0018*/ 	.byte	0x03, 0x50
        /*001a*/ 	.short	0x0000


	//----- nvinfo : EIATTR_MAXREG_COUNT
	.align		4
        /*001c*/ 	.byte	0x03, 0x1b
        /*001e*/ 	.short	0x00ff


	//----- nvinfo : EIATTR_MERCURY_ISA_VERSION
	.align		4
        /*0020*/ 	.byte	0x03, 0x5f
        /*0022*/ 	.short	0x0101


	//----- nvinfo : EIATTR_VRC_CTA_INIT_COUNT
	.align		4
        /*0024*/ 	.byte	0x02, 0x4a
	.zero		1
	.zero		1


	//----- nvinfo : EIATTR_EXIT_INSTR_OFFSETS
	.align		4
        /*0028*/ 	.byte	0x04, 0x1c
        /*002a*/ 	.short	(.L_60 - .L_59)


	//   ....[0]....
.L_59:
        /*002c*/ 	.word	0x00000060


	//   ....[1]....
        /*0030*/ 	.word	0x00000fe0


	//----- nvinfo : EIATTR_CRS_STACK_SIZE
	.align		4
.L_60:
        /*0034*/ 	.byte	0x04, 0x1e
        /*0036*/ 	.short	(.L_62 - .L_61)
.L_61:
        /*0038*/ 	.word	0x00000000


	//----- nvinfo : EIATTR_CBANK_PARAM_SIZE
	.align		4
.L_62:
        /*003c*/ 	.byte	0x03, 0x19
        /*003e*/ 	.short	0x0008


	//----- nvinfo : EIATTR_PARAM_CBANK
	.align		4
        /*0040*/ 	.byte	0x04, 0x0a
        /*0042*/ 	.short	(.L_64 - .L_63)
	.align		4
.L_63:
        /*0044*/ 	.word	index@(.nv.constant0._Z14compute_stressPf)
        /*0048*/ 	.short	0x0380
        /*004a*/ 	.short	0x0008


	//----- nvinfo : EIATTR_SW_WAR
	.align		4
.L_64:
        /*004c*/ 	.byte	0x04, 0x36
        /*004e*/ 	.short	(.L_66 - .L_65)
.L_65:
        /*0050*/ 	.word	0x00000008
.L_66:


//--------------------- .nv.callgraph             --------------------------
	.section	.nv.callgraph,"",@"SHT_CUDA_CALLGRAPH"
	.align	4
	.sectionentsize	8
	.align		4
        /*0000*/ 	.word	0x00000000
	.align		4
        /*0004*/ 	.word	0xffffffff
	.align		4
        /*0008*/ 	.word	0x00000000
	.align		4
        /*000c*/ 	.word	0xfffffffe
	.align		4
        /*0010*/ 	.word	0x00000000
	.align		4
        /*0014*/ 	.word	0xfffffffd
	.align		4
        /*0018*/ 	.word	0x00000000
	.align		4
        /*001c*/ 	.word	0xfffffffc


//--------------------- .nv.constant4             --------------------------
	.section	.nv.constant4,"a",@progbits
	.align	8
	.align		8
.nv.constant4:
        /*0000*/ 	.dword	__cudart_i2opi_f


//--------------------- .text._Z13atomic_stressPf --------------------------
	.section	.text._Z13atomic_stressPf,"ax",@progbits
	.align	128
        .global         _Z13atomic_stressPf
        .type           _Z13atomic_stressPf,@function
        .size           _Z13atomic_stressPf,(.L_x_16 - _Z13atomic_stressPf)
        .other          _Z13atomic_stressPf,@"STO_CUDA_ENTRY STV_DEFAULT"
_Z13atomic_stressPf:
.text._Z13atomic_stressPf:
[----:B------:R-:W-:Y:S01]  /*0000*/  LDC R1, c[0x0][0x37c] ;  /* 0x0000df00ff017b82 */ /* 0x000fe20000000800 */
[----:B------:R-:W0:Y:S07]  /*0010*/  S2R R0, SR_TID.X ;  /* 0x0000000000007919 */ /* 0x000e2e0000002100 */
[----:B------:R-:W0:Y:S08]  /*0020*/  S2UR UR4, SR_CTAID.X ;  /* 0x00000000000479c3 */ /* 0x000e300000002500 */
[----:B------:R-:W0:Y:S02]  /*0030*/  LDC R5, c[0x0][0x360] ;  /* 0x0000d800ff057b82 */ /* 0x000e240000000800 */
[----:B0-----:R-:W-:-:S05]  /*0040*/  IMAD R5, R5, UR4, R0 ;  /* 0x0000000405057c24 */ /* 0x001fca000f8e0200 */
[----:B------:R-:W-:-:S13]  /*0050*/  ISETP.GT.AND P0, PT, R5, 0xfffff, PT ;  /* 0x000fffff0500780c */ /* 0x000fda0003f04270 */
[----:B------:R-:W-:Y:S05]  /*0060*/  @P0 EXIT ;  /* 0x000000000000094d */ /* 0x000fea0003800000 */
[----:B------:R-:W0:Y:S01]  /*0070*/  LDC.64 R2, c[0x0][0x380] ;  /* 0x0000e000ff027b82 */ /* 0x000e220000000a00 */
[----:B------:R-:W1:Y:S01]  /*0080*/  LDCU.64 UR4, c[0x0][0x358] ;  /* 0x00006b00ff0477ac */ /* 0x000e620008000a00 */
[----:B------:R-:W-:Y:S02]  /*0090*/  HFMA2 R7, -RZ, RZ, 1.875, 0 ;  /* 0x3f800000ff077431 */ /* 0x000fe400000001ff */
[----:B0-----:R-:W-:-:S05]  /*00a0*/  IMAD.WIDE R2, R5, 0x4, R2 ;  /* 0x0000000405027825 */ /* 0x001fca00078e0202 */
[----:B-1----:R-:W-:Y:S04]  /*00b0*/  REDG.E.ADD.F32.FTZ.RN.STRONG.GPU desc[UR4][R2.64], R7 ;  /* 0x00000007020079a6 */ /* 0x002fe8000c12f304 */
[----:B------:R-:W-:Y:S04]  /*00c0*/  REDG.E.ADD.F32.FTZ.RN.STRONG.GPU desc[UR4][R2.64], R7 ;  /* 0x00000007020079a6 */ /* 0x000fe8000c12f304 */
        /* <DEDUP_REMOVED lines=997> */
[----:B------:R-:W-:Y:S01]  /*3f20*/  REDG.E.ADD.F32.FTZ.RN.STRONG.GPU desc[UR4][R2.64], R7 ;  /* 0x00000007020079a6 */ /* 0x000fe2000c12f304 */
[----:B------:R-:W-:Y:S05]  /*3f30*/  EXIT ;  /* 0x000000000000794d */ /* 0x000fea0003800000 */
.L_x_0:
[----:B------:R-:W-:-:S00]  /*3f40*/  BRA `(.L_x_0) ;  /* 0xfffffffc00fc7947 */ /* 0x000fc0000383ffff */
[----:B------:R-:W-:-:S00]  /*3f50*/  NOP ;  /* 0x0000000000007918 */ /* 0x000fc00000000000 */
        /* <DEDUP_REMOVED lines=10> */
.L_x_16:


//--------------------- .text._Z9xu_stressPf      --------------------------
	.section	.text._Z9xu_stressPf,"ax",@progbits
	.align	128
        .global         _Z9xu_stressPf
        .type           _Z9xu_stressPf,@function
        .size           _Z9xu_stressPf,(.L_x_17 - _Z9xu_stressPf)
        .other          _Z9xu_stressPf,@"STO_CUDA_ENTRY STV_DEFAULT"
_Z9xu_stressPf:
.text._Z9xu_stressPf:
        /* <DEDUP_REMOVED lines=9> */
[----:B0-----:R-:W-:-:S05]  /*0090*/  IMAD.WIDE R2, R5, 0x4, R2 ;  /* 0x0000000405027825 */ /* 0x001fca00078e0202 */
[----:B-1----:R-:W2:Y:S02]  /*00a0*/  LDG.E R4, desc[UR4][R2.64] ;  /* 0x0000000402047981 */ /* 0x002ea4000c1e1900 */
[----:B--2---:R-:W-:Y:S01]  /*00b0*/  FMUL R0, RZ, R4 ;  /* 0x00000004ff007220 */ /* 0x004fe20000400000 */
[C---:B------:R-:W-:Y:S01]  /*00c0*/  FMUL.RZ R7, R4.reuse, 0.15915493667125701904 ;  /* 0x3e22f98304077820 */ /* 0x040fe2000040c000 */
[C---:B------:R-:W-:Y:S01]  /*00d0*/  FMUL R5, R4.reuse, 2 ;  /* 0x4000000004057820 */ /* 0x040fe20000400000 */
[----:B------:R-:W-:Y:S01]  /*00e0*/  FMUL R6, R4, 3 ;  /* 0x4040000004067820 */ /* 0x000fe20000400000 */
[----:B------:R-:W-:Y:S01]  /*00f0*/  FMUL.RZ R8, R0, 0.15915493667125701904 ;  /* 0x3e22f98300087820 */ /* 0x000fe2000040c000 */
[----:B------:R-:W-:Y:S01]  /*0100*/  MUFU.SIN R15, R7 ;  /* 0x00000007000f7308 */ /* 0x000fe20000000400 */
[----:B------:R-:W-:Y:S01]  /*0110*/  FMUL.RZ R9, R5, 0.15915493667125701904 ;  /* 0x3e22f98305097820 */ /* 0x000fe2000040c000 */
[----:B------:R-:W-:-:S06]  /*0120*/  FMUL.RZ R10, R6, 0.15915493667125701904 ;  /* 0x3e22f983060a7820 */ /* 0x000fcc000040c000 */
[----:B------:R-:W-:Y:S08]  /*0130*/  MUFU.SIN R0, R8 ;  /* 0x0000000800007308 */ /* 0x000ff00000000400 */
[----:B------:R0:W1:Y:S08]  /*0140*/  MUFU.COS R17, R8 ;  /* 0x0000000800117308 */ /* 0x0000700000000000 */
[----:B------:R2:W3:Y:S01]  /*0150*/  MUFU.COS R26, R7 ;  /* 0x00000007001a7308 */ /* 0x0004e20000000000 */
[----:B0-----:R-:W-:-:S04]  /*0160*/  FMUL R8, R4, 5 ;  /* 0x40a0000004087820 */ /* 0x001fc80000400000 */
[----:B------:R-:W-:-:S03]  /*0170*/  FMUL.RZ R12, R8, 0.15915493667125701904 ;  /* 0x3e22f983080c7820 */ /* 0x000fc6000040c000 */
[----:B------:R-:W-:Y:S01]  /*0180*/  MUFU.SIN R24, R9 ;  /* 0x0000000900187308 */ /* 0x000fe20000000400 */
[----:B--2---:R-:W-:Y:S01]  /*0190*/  FMUL R7, R4, 4 ;  /* 0x4080000004077820 */ /* 0x004fe20000400000 */
[----:B-1----:R-:W-:-:S03]  /*01a0*/  FFMA R0, R0, R17, RZ ;  /* 0x0000001100007223 */ /* 0x002fc600000000ff */
[----:B------:R-:W-:-:S03]  /*01b0*/  FMUL.RZ R11, R7, 0.15915493667125701904 ;  /* 0x3e22f983070b7820 */ /* 0x000fc6000040c000 */
[----:B------:R0:W1:Y:S01]  /*01c0*/  MUFU.COS R5, R9 ;  /* 0x0000000900057308 */ /* 0x0000620000000000 */
[----:B---3--:R-:W-:Y:S01]  /*01d0*/  FFMA R15, R15, R26, R0 ;  /* 0x0000001a0f0f7223 */ /* 0x008fe20000000000 */
[----:B------:R-:W-:-:S06]  /*01e0*/  FMUL R0, R4, 12 ;  /* 0x4140000004007820 */ /* 0x000fcc0000400000 */
[----:B------:R-:W-:Y:S01]  /*01f0*/  MUFU.SIN R6, R10 ;  /* 0x0000000a00067308 */ /* 0x000fe20000000400 */
[----:B0-----:R-:W-:-:S04]  /*0200*/  FMUL R9, R4, 6 ;  /* 0x40c0000004097820 */ /* 0x001fc80000400000 */
[----:B------:R-:W-:-:S03]  /*0210*/  FMUL.RZ R13, R9, 0.15915493667125701904 ;  /* 0x3e22f983090d7820 */ /* 0x000fc6000040c000 */
[----:B------:R0:W2:Y:S08]  /*0220*/  MUFU.COS R25, R10 ;  /* 0x0000000a00197308 */ /* 0x0000b00000000000 */
[----:B------:R-:W-:Y:S01]  /*0230*/  MUFU.SIN R7, R11 ;  /* 0x0000000b00077308 */ /* 0x000fe20000000400 */
[----:B0-----:R-:W-:-:S04]  /*0240*/  FMUL R10, R4, 7 ;  /* 0x40e00000040a7820 */ /* 0x001fc80000400000 */
[----:B------:R-:W-:-:S03]  /*0250*/  FMUL.RZ R14, R10, 0.15915493667125701904 ;  /* 0x3e22f9830a0e7820 */ /* 0x000fc6000040c000 */
[----:B------:R0:W3:Y:S08]  /*0260*/  MUFU.COS R22, R11 ;  /* 0x0000000b00167308 */ /* 0x0000f00000000000 */
[----:B------:R-:W-:Y:S01]  /*0270*/  MUFU.SIN R8, R12 ;  /* 0x0000000c00087308 */ /* 0x000fe20000000400 */
[----:B0-----:R-:W-:-:S04]  /*0280*/  FMUL R11, R4, 8 ;  /* 0x41000000040b7820 */ /* 0x001fc80000400000 */
[----:B------:R-:W-:-:S03]  /*0290*/  FMUL.RZ R27, R11, 0.15915493667125701904 ;  /* 0x3e22f9830b1b7820 */ /* 0x000fc6000040c000 */
[----:B------:R0:W4:Y:S08]  /*02a0*/  MUFU.COS R21, R12 ;  /* 0x0000000c00157308 */ /* 0x0001300000000000 */
[----:B------:R-:W-:Y:S01]  /*02b0*/  MUFU.SIN R9, R13 ;  /* 0x0000000d00097308 */ /* 0x000fe20000000400 */
[----:B0-----:R-:W-:-:S04]  /*02c0*/  FMUL R12, R4, 9 ;  /* 0x41100000040c7820 */ /* 0x001fc80000400000 */
[----:B------:R-:W-:-:S03]  /*02d0*/  FMUL.RZ R28, R12, 0.15915493667125701904 ;  /* 0x3e22f9830c1c7820 */ /* 0x000fc6000040c000 */
[----:B------:R0:W5:Y:S08]  /*02e0*/  MUFU.COS R20, R13 ;  /* 0x0000000d00147308 */ /* 0x0001700000000000 */
[----:B------:R-:W-:Y:S01]  /*02f0*/  MUFU.SIN R11, R27 ;  /* 0x0000001b000b7308 */ /* 0x000fe20000000400 */
[----:B0-----:R-:W-:-:S04]  /*0300*/  FMUL R13, R4, 10 ;  /* 0x41200000040d7820 */ /* 0x001fc80000400000 */
[----:B------:R-:W-:-:S03]  /*0310*/  FMUL.RZ R29, R13, 0.15915493667125701904 ;  /* 0x3e22f9830d1d7820 */ /* 0x000fc6000040c000 */
[----:B------:R1:W-:Y:S08]  /*0320*/  MUFU.COS R18, R27 ;  /* 0x0000001b00127308 */ /* 0x0003f00000000000 */
[----:B------:R-:W-:Y:S01]  /*0330*/  MUFU.SIN R10, R14 ;  /* 0x0000000e000a7308 */ /* 0x000fe20000000400 */
[----:B-1----:R-:W-:Y:S01]  /*0340*/  FFMA R27, R24, R5, R15 ;  /* 0x00000005181b7223 */ /* 0x002fe2000000000f */
[----:B------:R-:W-:-:S03]  /*0350*/  FMUL R5, R4, 13 ;  /* 0x4150000004057820 */ /* 0x000fc60000400000 */
[----:B--2---:R-:W-:Y:S01]  /*0360*/  FFMA R26, R6, R25, R27 ;  /* 0x00000019061a7223 */ /* 0x004fe2000000001b */
[----:B------:R-:W-:Y:S02]  /*0370*/  FMUL R6, R4, 14 ;  /* 0x4160000004067820 */ /* 0x000fe40000400000 */
[----:B------:R0:W1:Y:S01]  /*0380*/  MUFU.COS R23, R14 ;  /* 0x0000000e00177308 */ /* 0x0000620000000000 */
[----:B---3--:R-:W-:Y:S01]  /*0390*/  FFMA R27, R7, R22, R26 ;  /* 0x00000016071b7223 */ /* 0x008fe2000000001a */
[----:B------:R-:W-:Y:S01]  /*03a0*/  FMUL.RZ R25, R6, 0.15915493667125701904 ;  /* 0x3e22f98306197820 */ /* 0x000fe2000040c000 */
[----:B------:R-:W-:Y:S02]  /*03b0*/  FMUL R7, R4, 15 ;  /* 0x4170000004077820 */ /* 0x000fe40000400000 */
[----:B----4-:R-:W-:Y:S01]  /*03c0*/  FFMA R26, R8, R21, R27 ;  /* 0x00000015081a7223 */ /* 0x010fe2000000001b */
[C---:B------:R-:W-:Y:S02]  /*03d0*/  FMUL R8, R4.reuse, 16 ;  /* 0x4180000004087820 */ /* 0x040fe40000400000 */
[----:B------:R-:W-:Y:S01]  /*03e0*/  MUFU.SIN R12, R28 ;  /* 0x0000001c000c7308 */ /* 0x000fe20000000400 */
[C---:B0-----:R-:W-:Y:S01]  /*03f0*/  FMUL R14, R4.reuse, 11 ;  /* 0x41300000040e7820 */ /* 0x041fe20000400000 */
[----:B-----5:R-:W-:Y:S01]  /*0400*/  FFMA R27, R9, R20, R26 ;  /* 0x00000014091b7223 */ /* 0x020fe2000000001a */
[----:B------:R-:W-:-:S02]  /*0410*/  FMUL R9, R4, 17 ;  /* 0x4188000004097820 */ /* 0x000fc40000400000 */
[----:B------:R-:W-:Y:S02]  /*0420*/  FMUL.RZ R17, R14, 0.15915493667125701904 ;  /* 0x3e22f9830e117820 */ /* 0x000fe4000040c000 */
[----:B------:R-:W-:Y:S01]  /*0430*/  FMUL.RZ R20, R9, 0.15915493667125701904 ;  /* 0x3e22f98309147820 */ /* 0x000fe2000040c000 */
[----:B------:R0:W2:Y:S01]  /*0440*/  MUFU.COS R19, R28 ;  /* 0x0000001c00137308 */ /* 0x0000a20000000000 */
[----:B-1----:R-:W-:Y:S01]  /*0450*/  FFMA R26, R10, R23, R27 ;  /* 0x000000170a1a7223 */ /* 0x002fe2000000001b */
[----:B------:R-:W-:-:S03]  /*0460*/  FMUL R10, R4, 18 ;  /* 0x41900000040a7820 */ /* 0x000fc60000400000 */
[----:B------:R-:W-:Y:S01]  /*0470*/  FFMA R27, R11, R18, R26 ;  /* 0x000000120b1b7223 */ /* 0x000fe2000000001a */
[----:B------:R-:W-:Y:S02]  /*0480*/  FMUL R11, R4, 19 ;  /* 0x41980000040b7820 */ /* 0x000fe40000400000 */
[----:B------:R-:W-:Y:S01]  /*0490*/  MUFU.SIN R13, R29 ;  /* 0x0000001d000d7308 */ /* 0x000fe20000000400 */
[----:B0-----:R-:W-:-:S07]  /*04a0*/  FMUL.RZ R28, R0, 0.15915493667125701904 ;  /* 0x3e22f983001c7820 */ /* 0x001fce000040c000 */
[----:B------:R0:W1:Y:S01]  /*04b0*/  MUFU.COS R16, R29 ;  /* 0x0000001d00107308 */ /* 0x0000620000000000 */
[----:B--2---:R-:W-:Y:S01]  /*04c0*/  FFMA R26, R12, R19, R27 ;  /* 0x000000130c1a7223 */ /* 0x004fe2000000001b */
[----:B------:R-:W-:-:S04]  /*04d0*/  FMUL R12, R4, 20 ;  /* 0x41a00000040c7820 */ /* 0x000fc80000400000 */
[----:B------:R-:W-:Y:S02]  /*04e0*/  FMUL.RZ R19, R12, 0.15915493667125701904 ;  /* 0x3e22f9830c137820 */ /* 0x000fe4000040c000 */
[----:B------:R-:W-:Y:S01]  /*04f0*/  MUFU.SIN R14, R17 ;  /* 0x00000011000e7308 */ /* 0x000fe20000000400 */
[----:B0-----:R-:W-:-:S07]  /*0500*/  FMUL.RZ R29, R5, 0.15915493667125701904 ;  /* 0x3e22f983051d7820 */ /* 0x001fce000040c000 */
[----:B------:R-:W0:Y:S01]  /*0510*/  MUFU.COS R17, R17 ;  /* 0x0000001100117308 */ /* 0x000e220000000000 */
[----:B-1----:R-:W-:Y:S01]  /*0520*/  FFMA R27, R13, R16, R26 ;  /* 0x000000100d1b7223 */ /* 0x002fe2000000001a */
[----:B------:R-:W-:-:S06]  /*0530*/  FMUL R13, R4, 21 ;  /* 0x41a80000040d7820 */ /* 0x000fcc0000400000 */
[----:B------:R-:W-:Y:S08]  /*0540*/  MUFU.SIN R0, R28 ;  /* 0x0000001c00007308 */ /* 0x000ff00000000400 */
[----:B------:R1:W2:Y:S01]  /*0550*/  MUFU.COS R15, R28 ;  /* 0x0000001c000f7308 */ /* 0x0002a20000000000 */
[----:B0-----:R-:W-:Y:S01]  /*0560*/  FFMA R17, R14, R17, R27 ;  /* 0x000000110e117223 */ /* 0x001fe2000000001b */
[----:B------:R-:W-:-:S06]  /*0570*/  FMUL R14, R4, 22 ;  /* 0x41b00000040e7820 */ /* 0x000fcc0000400000 */
[----:B------:R-:W-:Y:S01]  /*0580*/  MUFU.SIN R5, R29 ;  /* 0x0000001d00057308 */ /* 0x000fe20000000400 */
[----:B-1----:R-:W-:-:S07]  /*0590*/  FMUL.RZ R28, R7, 0.15915493667125701904 ;  /* 0x3e22f983071c7820 */ /* 0x002fce000040c000 */
        /* <DEDUP_REMOVED lines=115> */
[----:B------:R1:W2:Y:S08]  /*0cd0*/  MUFU.COS R25, R28 ;  /* 0x0000001c00197308 */ /* 0x0002b00000000000 */
[----:B------:R-:W-:Y:S01]  /*0ce0*/  MUFU.SIN R7, R29 ;  /* 0x0000001d00077308 */ /* 0x000fe20000000400 */
[----:B-1----:R-:W-:-:S07]  /*0cf0*/  FMUL.RZ R28, R9, 0.15915493667125701904 ;  /* 0x3e22f983091c7820 */ /* 0x002fce000040c000 */
[----:B------:R1:W3:Y:S08]  /*0d00*/  MUFU.COS R22, R29 ;  /* 0x0000001d00167308 */ /* 0x0002f00000000000 */
[----:B------:R-:W-:Y:S01]  /*0d10*/  MUFU.SIN R8, R21 ;  /* 0x0000001500087308 */ /* 0x000fe20000000400 */
[----:B-1----:R-:W-:-:S07]  /*0d20*/  FMUL.RZ R29, R10, 0.15915493667125701904 ;  /* 0x3e22f9830a1d7820 */ /* 0x002fce000040c000 */
[----:B------:R-:W1:Y:S08]  /*0d30*/  MUFU.COS R21, R21 ;  /* 0x0000001500157308 */ /* 0x000e700000000000 */
[----:B------:R-:W-:Y:S08]  /*0d40*/  MUFU.SIN R9, R28 ;  /* 0x0000001c00097308 */ /* 0x000ff00000000400 */
[----:B------:R4:W5:Y:S08]  /*0d50*/  MUFU.COS R20, R28 ;  /* 0x0000001c00147308 */ /* 0x0009700000000000 */
[----:B------:R-:W-:Y:S01]  /*0d60*/  MUFU.SIN R14, R27 ;  /* 0x0000001b000e7308 */ /* 0x000fe20000000400 */
[----:B----4-:R-:W-:-:S07]  /*0d70*/  FMUL.RZ R28, R12, 0.15915493667125701904 ;  /* 0x3e22f9830c1c7820 */ /* 0x010fce000040c000 */
[----:B------:R0:W-:Y:S08]  /*0d80*/  MUFU.COS R17, R27 ;  /* 0x0000001b00117308 */ /* 0x0001f00000000000 */
[----:B------:R-:W-:Y:S01]  /*0d90*/  MUFU.SIN R10, R29 ;  /* 0x0000001d000a7308 */ /* 0x000fe20000000400 */
[----:B0-----:R-:W-:Y:S01]  /*0da0*/  FFMA R27, R5, R24, R26 ;  /* 0x00000018051b7223 */ /* 0x001fe2000000001a */
[----:B------:R-:W-:-:S03]  /*0db0*/  FMUL R5, R4, 46 ;  /* 0x4238000004057820 */ /* 0x000fc60000400000 */
[----:B--2---:R-:W-:Y:S01]  /*0dc0*/  FFMA R26, R6, R25, R27 ;  /* 0x00000019061a7223 */ /* 0x004fe2000000001b */
[----:B------:R-:W-:Y:S02]  /*0dd0*/  FMUL R6, R4, 47 ;  /* 0x423c000004067820 */ /* 0x000fe40000400000 */
[----:B------:R0:W2:Y:S01]  /*0de0*/  MUFU.COS R23, R29 ;  /* 0x0000001d00177308 */ /* 0x0000a20000000000 */
[----:B---3--:R-:W-:Y:S01]  /*0df0*/  FFMA R27, R7, R22, R26 ;  /* 0x00000016071b7223 */ /* 0x008fe2000000001a */
[----:B------:R-:W-:Y:S01]  /*0e00*/  FMUL.RZ R25, R6, 0.15915493667125701904 ;  /* 0x3e22f98306197820 */ /* 0x000fe2000040c000 */
[----:B------:R-:W-:Y:S02]  /*0e10*/  FMUL R7, R4, 48 ;  /* 0x4240000004077820 */ /* 0x000fe40000400000 */
[----:B-1----:R-:W-:Y:S01]  /*0e20*/  FFMA R26, R8, R21, R27 ;  /* 0x00000015081a7223 */ /* 0x002fe2000000001b */
[C---:B------:R-:W-:Y:S02]  /*0e30*/  FMUL R8, R4.reuse, 49 ;  /* 0x4244000004087820 */ /* 0x040fe40000400000 */
[----:B------:R-:W-:Y:S01]  /*0e40*/  MUFU.SIN R11, R18 ;  /* 0x00000012000b7308 */ /* 0x000fe20000000400 */
[----:B0-----:R-:W-:Y:S01]  /*0e50*/  FMUL.RZ R29, R13, 0.15915493667125701904 ;  /* 0x3e22f9830d1d7820 */ /* 0x001fe2000040c000 */
[----:B-----5:R-:W-:Y:S01]  /*0e60*/  FFMA R27, R9, R20, R26 ;  /* 0x00000014091b7223 */ /* 0x020fe2000000001a */
[----:B------:R-:W-:-:S04]  /*0e70*/  FMUL R9, R4, 50 ;  /* 0x4248000004097820 */ /* 0x000fc80000400000 */
[----:B------:R-:W-:Y:S01]  /*0e80*/  FMUL.RZ R20, R9, 0.15915493667125701904 ;  /* 0x3e22f98309147820 */ /* 0x000fe2000040c000 */
[----:B------:R-:W0:Y:S01]  /*0e90*/  MUFU.COS R18, R18 ;  /* 0x0000001200127308 */ /* 0x000e220000000000 */
[----:B--2---:R-:W-:Y:S01]  /*0ea0*/  FFMA R26, R10, R23, R27 ;  /* 0x000000170a1a7223 */ /* 0x004fe2000000001b */
        /* <DEDUP_REMOVED lines=1841> */
[----:B------:R-:W0:Y:S08]  /*81c0*/  MUFU.COS R25, R25 ;  /* 0x0000001900197308 */ /* 0x000e300000000000 */
[----:B------:R-:W-:Y:S08]  /*81d0*/  MUFU.SIN R7, R28 ;  /* 0x0000001c00077308 */ /* 0x000ff00000000400 */
[----:B------:R2:W3:Y:S08]  /*81e0*/  MUFU.COS R22, R28 ;  /* 0x0000001c00167308 */ /* 0x0004f00000000000 */
[----:B------:R-:W-:Y:S01]  /*81f0*/  MUFU.SIN R8, R29 ;  /* 0x0000001d00087308 */ /* 0x000fe20000000400 */
[----:B--2---:R-:W-:-:S07]  /*8200*/  FMUL.RZ R28, R10, 0.15915493667125701904 ;  /* 0x3e22f9830a1c7820 */ /* 0x004fce000040c000 */
[----:B------:R2:W4:Y:S08]  /*8210*/  MUFU.COS R21, R29 ;  /* 0x0000001d00157308 */ /* 0x0005300000000000 */
[----:B------:R-:W-:Y:S01]  /*8220*/  MUFU.SIN R9, R20 ;  /* 0x0000001400097308 */ /* 0x000fe20000000400 */
[----:B--2---:R-:W-:-:S07]  /*8230*/  FMUL.RZ R29, R11, 0.15915493667125701904 ;  /* 0x3e22f9830b1d7820 */ /* 0x004fce000040c000 */
[----:B------:R-:W2:Y:S08]  /*8240*/  MUFU.COS R20, R20 ;  /* 0x0000001400147308 */ /* 0x000eb00000000000 */
[----:B------:R-:W-:Y:S08]  /*8250*/  MUFU.SIN R12, R27 ;  /* 0x0000001b000c7308 */ /* 0x000ff00000000400 */
[----:B------:R1:W-:Y:S08]  /*8260*/  MUFU.COS R13, R27 ;  /* 0x0000001b000d7308 */ /* 0x0003f00000000000 */
[----:B------:R-:W-:Y:S01]  /*8270*/  MUFU.SIN R10, R28 ;  /* 0x0000001c000a7308 */ /* 0x000fe20000000400 */
[----:B-1----:R-:W-:Y:S01]  /*8280*/  FFMA R27, R5, R24, R26 ;  /* 0x00000018051b7223 */ /* 0x002fe2000000001a */
[----:B------:R-:W-:-:S03]  /*8290*/  FMUL R5, R4, 420 ;  /* 0x43d2000004057820 */ /* 0x000fc60000400000 */
[----:B0-----:R-:W-:Y:S01]  /*82a0*/  FFMA R26, R6, R25, R27 ;  /* 0x00000019061a7223 */ /* 0x001fe2000000001b */
[C---:B------:R-:W-:Y:S02]  /*82b0*/  FMUL R6, R4.reuse, 421 ;  /* 0x43d2800004067820 */ /* 0x040fe40000400000 */
[----:B------:R0:W1:Y:S01]  /*82c0*/  MUFU.COS R23, R28 ;  /* 0x0000001c00177308 */ /* 0x0000620000000000 */
[----:B---3--:R-:W-:Y:S01]  /*82d0*/  FFMA R27, R7, R22, R26 ;  /* 0x00000016071b7223 */ /* 0x008fe2000000001a */
[----:B------:R-:W-:-:S03]  /*82e0*/  FMUL R7, R4, 422 ;  /* 0x43d3000004077820 */ /* 0x000fc60000400000 */
[----:B----4-:R-:W-:Y:S01]  /*82f0*/  FFMA R26, R8, R21, R27 ;  /* 0x00000015081a7223 */ /* 0x010fe2000000001b */
[----:B------:R-:W-:Y:S01]  /*8300*/  FMUL.RZ R22, R7, 0.15915493667125701904 ;  /* 0x3e22f98307167820 */ /* 0x000fe2000040c000 */
[----:B------:R-:W-:Y:S01]  /*8310*/  FMUL R8, R4, 423 ;  /* 0x43d3800004087820 */ /* 0x000fe20000400000 */
[----:B------:R-:W-:Y:S01]  /*8320*/  MUFU.SIN R11, R29 ;  /* 0x0000001d000b7308 */ /* 0x000fe20000000400 */
[----:B0-----:R-:W-:Y:S01]  /*8330*/  FMUL.RZ R28, R14, 0.15915493667125701904 ;  /* 0x3e22f9830e1c7820 */ /* 0x001fe2000040c000 */
[----:B--2---:R-:W-:Y:S01]  /*8340*/  FFMA R27, R9, R20, R26 ;  /* 0x00000014091b7223 */ /* 0x004fe2000000001a */
[----:B------:R-:W-:-:S05]  /*8350*/  FMUL R9, R4, 424 ;  /* 0x43d4000004097820 */ /* 0x000fca0000400000 */
[----:B------:R0:W2:Y:S01]  /*8360*/  MUFU.COS R18, R29 ;  /* 0x0000001d00127308 */ /* 0x0000a20000000000 */
[----:B-1----:R-:W-:Y:S01]  /*8370*/  FFMA R26, R10, R23, R27 ;  /* 0x000000170a1a7223 */ /* 0x002fe2000000001b */
[----:B------:R-:W-:-:S04]  /*8380*/  FMUL R10, R4, 425 ;  /* 0x43d48000040a7820 */ /* 0x000fc80000400000 */
[----:B------:R-:W-:Y:S02]  /*8390*/  FMUL.RZ R23, R10, 0.15915493667125701904 ;  /* 0x3e22f9830a177820 */ /* 0x000fe4000040c000 */
[----:B------:R-:W-:Y:S01]  /*83a0*/  MUFU.SIN R14, R28 ;  /* 0x0000001c000e7308 */ /* 0x000fe20000000400 */
[----:B0-----:R-:W-:-:S07]  /*83b0*/  FMUL.RZ R29, R16, 0.15915493667125701904 ;  /* 0x3e22f983101d7820 */ /* 0x001fce000040c000 */
[----:B------:R0:W1:Y:S01]  /*83c0*/  MUFU.COS R15, R28 ;  /* 0x0000001c000f7308 */ /* 0x0000620000000000 */
[----:B--2---:R-:W-:Y:S01]  /*83d0*/  FFMA R27, R11, R18, R26 ;  /* 0x000000120b1b7223 */ /* 0x004fe2000000001a */
[----:B------:R-:W-:-:S03]  /*83e0*/  FMUL R11, R4, 426 ;  /* 0x43d50000040b7820 */ /* 0x000fc60000400000 */
[----:B------:R-:W-:Y:S01]  /*83f0*/  FFMA R27, R12, R13, R27 ;  /* 0x0000000d0c1b7223 */ /* 0x000fe2000000001b */
[----:B------:R-:W-:Y:S01]  /*8400*/  FMUL.RZ R18, R11, 0.15915493667125701904 ;  /* 0x3e22f9830b127820 */ /* 0x000fe2000040c000 */
[----:B------:R-:W-:Y:S01]  /*8410*/  FMUL R13, R4, 427 ;  /* 0x43d58000040d7820 */ /* 0x000fe20000400000 */
[----:B------:R-:W-:Y:S01]  /*8420*/  MUFU.SIN R16, R29 ;  /* 0x0000001d00107308 */ /* 0x000fe20000000400 */
[----:B0-----:R-:W-:-:S07]  /*8430*/  FMUL.RZ R28, R5, 0.15915493667125701904 ;  /* 0x3e22f983051c7820 */ /* 0x001fce000040c000 */
[----:B------:R0:W2:Y:S01]  /*8440*/  MUFU.COS R17, R29 ;  /* 0x0000001d00117308 */ /* 0x0000a20000000000 */
[----:B-1----:R-:W-:Y:S01]  /*8450*/  FFMA R27, R14, R15, R27 ;  /* 0x0000000f0e1b7223 */ /* 0x002fe2000000001b */
[----:B------:R-:W-:-:S06]  /*8460*/  FMUL R15, R4, 428 ;  /* 0x43d60000040f7820 */ /* 0x000fcc0000400000 */
[----:B------:R-:W-:Y:S01]  /*8470*/  MUFU.SIN R0, R19 ;  /* 0x0000001300007308 */ /* 0x000fe20000000400 */
[----:B0-----:R-:W-:-:S07]  /*8480*/  FMUL.RZ R29, R6, 0.15915493667125701904 ;  /* 0x3e22f983061d7820 */ /* 0x001fce000040c000 */
        /* <DEDUP_REMOVED lines=11> */
[----:B------:R-:W-:-:S06]  /*8540*/  FMUL R5, R4, 431 ;  /* 0x43d7800004057820 */ /* 0x000fcc0000400000 */
[----:B------:R-:W-:Y:S01]  /*8550*/  MUFU.SIN R7, R22 ;  /* 0x0000001600077308 */ /* 0x000fe20000000400 */
[----:B0-----:R-:W-:-:S07]  /*8560*/  FMUL.RZ R29, R9, 0.15915493667125701904 ;  /* 0x3e22f983091d7820 */ /* 0x001fce000040c000 */
[----:B------:R-:W0:Y:S01]  /*8570*/  MUFU.COS R22, R22 ;  /* 0x0000001600167308 */ /* 0x000e220000000000 */
[----:B-1----:R-:W-:Y:S01]  /*8580*/  FFMA R26, R6, R25, R27 ;  /* 0x00000019061a7223 */ /* 0x002fe2000000001b */
[----:B------:R-:W-:-:S04]  /*8590*/  FMUL R6, R4, 432 ;  /* 0x43d8000004067820 */ /* 0x000fc80000400000 */
[----:B------:R-:W-:Y:S02]  /*85a0*/  FMUL.RZ R25, R6, 0.15915493667125701904 ;  /* 0x3e22f98306197820 */ /* 0x000fe4000040c000 */
        /* <DEDUP_REMOVED lines=18> */
[----:B------:R-:W-:-:S04]  /*86d0*/  FMUL R10, R4, 436 ;  /* 0x43da0000040a7820 */ /* 0x000fc80000400000 */
[----:B------:R-:W-:Y:S02]  /*86e0*/  FMUL.RZ R23, R10, 0.15915493667125701904 ;  /* 0x3e22f9830a177820 */ /* 0x000fe4000040c000 */
        /* <DEDUP_REMOVED lines=25> */
[----:B------:R0:W-:Y:S08]  /*8880*/  MUFU.COS R11, R23 ;  /* 0x00000017000b7308 */ /* 0x0001f00000000000 */
[----:B------:R-:W-:Y:S01]  /*8890*/  MUFU.SIN R7, R28 ;  /* 0x0000001c00077308 */ /* 0x000fe20000000400 */
[----:B0-----:R-:W-:Y:S01]  /*88a0*/  FFMA R23, R17, R18, R26 ;  /* 0x0000001211177223 */ /* 0x001fe2000000001a */
[----:B------:R-:W-:-:S03]  /*88b0*/  FMUL R18, R4, 440 ;  /* 0x43dc000004127820 */ /* 0x000fc60000400000 */
[----:B--2---:R-:W-:Y:S01]  /*88c0*/  FFMA R26, R0, R19, R23 ;  /* 0x00000013001a7223 */ /* 0x004fe20000000017 */
[----:B------:R-:W-:Y:S02]  /*88d0*/  FMUL R0, R4, 441 ;  /* 0x43dc800004007820 */ /* 0x000fe40000400000 */
[----:B------:R0:W2:Y:S08]  /*88e0*/  MUFU.COS R22, R28 ;  /* 0x0000001c00167308 */ /* 0x0000b00000000000 */
[----:B------:R-:W-:Y:S01]  /*88f0*/  MUFU.SIN R12, R27 ;  /* 0x0000001b000c7308 */ /* 0x000fe20000000400 */
[----:B0-----:R-:W-:-:S07]  /*8900*/  FMUL.RZ R28, R14, 0.15915493667125701904 ;  /* 0x3e22f9830e1c7820 */ /* 0x001fce000040c000 */
[----:B------:R0:W-:Y:S08]  /*8910*/  MUFU.COS R13, R27 ;  /* 0x0000001b000d7308 */ /* 0x0001f00000000000 */
[----:B------:R-:W-:Y:S01]  /*8920*/  MUFU.SIN R8, R29 ;  /* 0x0000001d00087308 */ /* 0x000fe20000000400 */
[----:B0-----:R-:W-:-:S07]  /*8930*/  FMUL.RZ R27, R18, 0.15915493667125701904 ;  /* 0x3e22f983121b7820 */ /* 0x001fce000040c000 */
[----:B------:R0:W4:Y:S08]  /*8940*/  MUFU.COS R21, R29 ;  /* 0x0000001d00157308 */ /* 0x0001300000000000 */
[----:B------:R-:W-:Y:S01]  /*8950*/  MUFU.SIN R9, R20 ;  /* 0x0000001400097308 */ /* 0x000fe20000000400 */
[----:B0-----:R-:W-:-:S07]  /*8960*/  FMUL.RZ R29, R16, 0.15915493667125701904 ;  /* 0x3e22f983101d7820 */ /* 0x001fce000040c000 */
[----:B------:R-:W0:Y:S08]  /*8970*/  MUFU.COS R20, R20 ;  /* 0x0000001400147308 */ /* 0x000e300000000000 */
[----:B------:R-:W-:Y:S08]  /*8980*/  MUFU.SIN R18, R27 ;  /* 0x0000001b00127308 */ /* 0x000ff00000000400 */
[----:B------:R3:W-:Y:S08]  /*8990*/  MUFU.COS R19, R27 ;  /* 0x0000001b00137308 */ /* 0x0007f00000000000 */
[----:B------:R-:W-:Y:S01]  /*89a0*/  MUFU.SIN R14, R28 ;  /* 0x0000001c000e7308 */ /* 0x000fe20000000400 */
[----:B---3--:R-:W-:Y:S01]  /*89b0*/  FFMA R27, R5, R24, R26 ;  /* 0x00000018051b7223 */ /* 0x008fe2000000001a */
[----:B------:R-:W-:-:S03]  /*89c0*/  FMUL R5, R4, 442 ;  /* 0x43dd000004057820 */ /* 0x000fc60000400000 */
[----:B-1----:R-:W-:Y:S01]  /*89d0*/  FFMA R26, R6, R25, R27 ;  /* 0x00000019061a7223 */ /* 0x002fe2000000001b */
[----:B------:R-:W-:Y:S02]  /*89e0*/  FMUL R6, R4, 443 ;  /* 0x43dd800004067820 */ /* 0x000fe40000400000 */
[----:B------:R1:W3:Y:S01]  /*89f0*/  MUFU.COS R15, R28 ;  /* 0x0000001c000f7308 */ /* 0x0002e20000000000 */
[----:B--2---:R-:W-:Y:S01]  /*8a00*/  FFMA R27, R7, R22, R26 ;  /* 0x00000016071b7223 */ /* 0x004fe2000000001a */
[----:B------:R-:W-:Y:S01]  /*8a10*/  FMUL.RZ R25, R6, 0.15915493667125701904 ;  /* 0x3e22f98306197820 */ /* 0x000fe2000040c000 */
[----:B------:R-:W-:Y:S02]  /*8a20*/  FMUL R7, R4, 444 ;  /* 0x43de000004077820 */ /* 0x000fe40000400000 */
[----:B----4-:R-:W-:Y:S01]  /*8a30*/  FFMA R26, R8, R21, R27 ;  /* 0x00000015081a7223 */ /* 0x010fe2000000001b */
[----:B------:R-:W-:Y:S02]  /*8a40*/  FMUL R8, R4, 445 ;  /* 0x43de800004087820 */ /* 0x000fe40000400000 */
[----:B------:R-:W-:Y:S01]  /*8a50*/  MUFU.SIN R16, R29 ;  /* 0x0000001d00107308 */ /* 0x000fe20000000400 */
[----:B0-----:R-:W-:Y:S01]  /*8a60*/  FFMA R27, R9, R20, R26 ;  /* 0x00000014091b7223 */ /* 0x001fe2000000001a */
[----:B-1----:R-:W-:Y:S01]  /*8a70*/  FMUL.RZ R28, R0, 0.15915493667125701904 ;  /* 0x3e22f983001c7820 */ /* 0x002fe2000040c000 */
[----:B------:R-:W-:-:S02]  /*8a80*/  FMUL R9, R4, 446 ;  /* 0x43df000004097820 */ /* 0x000fc40000400000 */
[----:B------:R-:W-:Y:S01]  /*8a90*/  FFMA R27, R10, R11, R27 ;  /* 0x0000000b0a1b7223 */ /* 0x000fe2000000001b */
[----:B------:R-:W-:Y:S01]  /*8aa0*/  FMUL R11, R4, 447 ;  /* 0x43df8000040b7820 */ /* 0x000fe20000400000 */
[----:B------:R-:W-:Y:S01]  /*8ab0*/  FMUL.RZ R20, R9, 0.15915493667125701904 ;  /* 0x3e22f98309147820 */ /* 0x000fe2000040c000 */
[----:B------:R0:W1:Y:S01]  /*8ac0*/  MUFU.COS R17, R29 ;  /* 0x0000001d00117308 */ /* 0x0000620000000000 */
[----:B------:R-:W-:Y:S01]  /*8ad0*/  FFMA R27, R12, R13, R27 ;  /* 0x0000000d0c1b7223 */ /* 0x000fe2000000001b */
[----:B------:R-:W-:Y:S01]  /*8ae0*/  FMUL.RZ R26, R11, 0.15915493667125701904 ;  /* 0x3e22f9830b1a7820 */ /* 0x000fe2000040c000 */
[----:B------:R-:W-:Y:S02]  /*8af0*/  FMUL R13, R4, 448 ;  /* 0x43e00000040d7820 */ /* 0x000fe40000400000 */
[----:B---3--:R-:W-:Y:S01]  /*8b00*/  FFMA R27, R14, R15, R27 ;  /* 0x0000000f0e1b7223 */ /* 0x008fe2000000001b */
[----:B------:R-:W-:Y:S02]  /*8b10*/  FMUL R15, R4, 449 ;  /* 0x43e08000040f7820 */ /* 0x000fe40000400000 */
        /* <DEDUP_REMOVED lines=9> */
[----:B------:R0:W1:Y:S08]  /*8bb0*/  MUFU.COS R24, R29 ;  /* 0x0000001d00187308 */ /* 0x0000700000000000 */
[----:B------:R-:W-:Y:S01]  /*8bc0*/  MUFU.SIN R6, R25 ;  /* 0x0000001900067308 */ /* 0x000fe20000000400 */
[----:B0-----:R-:W-:-:S07]  /*8bd0*/  FMUL.RZ R29, R8, 0.15915493667125701904 ;  /* 0x3e22f983081d7820 */ /* 0x001fce000040c000 */
[----:B------:R-:W0:Y:S08]  /*8be0*/  MUFU.COS R25, R25 ;  /* 0x0000001900197308 */ /* 0x000e300000000000 */
[----:B------:R-:W-:Y:S08]  /*8bf0*/  MUFU.SIN R7, R28 ;  /* 0x0000001c00077308 */ /* 0x000ff00000000400 */
[----:B------:R3:W4:Y:S08]  /*8c00*/  MUFU.COS R22, R28 ;  /* 0x0000001c00167308 */ /* 0x0007300000000000 */
[----:B------:R-:W-:Y:S01]  /*8c10*/  MUFU.SIN R8, R29 ;  /* 0x0000001d00087308 */ /* 0x000fe20000000400 */
[----:B---3--:R-:W-:-:S07]  /*8c20*/  FMUL.RZ R28, R13, 0.15915493667125701904 ;  /* 0x3e22f9830d1c7820 */ /* 0x008fce000040c000 */
[----:B------:R3:W5:Y:S08]  /*8c30*/  MUFU.COS R21, R29 ;  /* 0x0000001d00157308 */ /* 0x0007700000000000 */
[----:B------:R-:W-:Y:S01]  /*8c40*/  MUFU.SIN R11, R26 ;  /* 0x0000001a000b7308 */ /* 0x000fe20000000400 */
[----:B---3--:R-:W-:-:S07]  /*8c50*/  FMUL.RZ R29, R15, 0.15915493667125701904 ;  /* 0x3e22f9830f1d7820 */ /* 0x008fce000040c000 */
[----:B------:R2:W-:Y:S08]  /*8c60*/  MUFU.COS R12, R26 ;  /* 0x0000001a000c7308 */ /* 0x0005f00000000000 */
[----:B------:R-:W-:Y:S01]  /*8c70*/  MUFU.SIN R9, R20 ;  /* 0x0000001400097308 */ /* 0x000fe20000000400 */
[----:B--2---:R-:W-:Y:S01]  /*8c80*/  FFMA R26, R0, R23, R27 ;  /* 0x00000017001a7223 */ /* 0x004fe2000000001b */
[----:B------:R-:W-:-:S03]  /*8c90*/  FMUL R0, R4, 452 ;  /* 0x43e2000004007820 */ /* 0x000fc60000400000 */
[----:B-1----:R-:W-:Y:S01]  /*8ca0*/  FFMA R27, R5, R24, R26 ;  /* 0x00000018051b7223 */ /* 0x002fe2000000001a */
[----:B------:R-:W-:Y:S02]  /*8cb0*/  FMUL R5, R4, 453 ;  /* 0x43e2800004057820 */ /* 0x000fe40000400000 */
[----:B------:R1:W2:Y:S01]  /*8cc0*/  MUFU.COS R10, R20 ;  /* 0x00000014000a7308 */ /* 0x0002a20000000000 */
[----:B0-----:R-:W-:Y:S01]  /*8cd0*/  FFMA R26, R6, R25, R27 ;  /* 0x00000019061a7223 */ /* 0x001fe2000000001b */
[----:B------:R-:W-:Y:S01]  /*8ce0*/  FMUL.RZ R24, R5, 0.15915493667125701904 ;  /* 0x3e22f98305187820 */ /* 0x000fe2000040c000 */
[C---:B------:R-:W-:Y:S02]  /*8cf0*/  FMUL R6, R4.reuse, 454 ;  /* 0x43e3000004067820 */ /* 0x040fe40000400000 */
[----:B----4-:R-:W-:Y:S01]  /*8d00*/  FFMA R27, R7, R22, R26 ;  /* 0x00000016071b7223 */ /* 0x010fe2000000001a */
[----:B------:R-:W-:Y:S02]  /*8d10*/  FMUL R7, R4, 455 ;  /* 0x43e3800004077820 */ /* 0x000fe40000400000 */
[----:B------:R-:W-:Y:S01]  /*8d20*/  MUFU.SIN R13, R28 ;  /* 0x0000001c000d7308 */ /* 0x000fe20000000400 */
[----:B-1----:R-:W-:Y:S01]  /*8d30*/  FMUL.RZ R20, R17, 0.15915493667125701904 ;  /* 0x3e22f98311147820 */ /* 0x002fe2000040c000 */
[----:B-----5:R-:W-:Y:S01]  /*8d40*/  FFMA R26, R8, R21, R27 ;  /* 0x00000015081a7223 */ /* 0x020fe2000000001b */
[----:B------:R-:W-:-:S04]  /*8d50*/  FMUL R8, R4, 456 ;  /* 0x43e4000004087820 */ /* 0x000fc80000400000 */
[----:B------:R-:W-:Y:S01]  /*8d60*/  FMUL.RZ R21, R8, 0.15915493667125701904 ;  /* 0x3e22f98308157820 */ /* 0x000fe2000040c000 */
        /* <DEDUP_REMOVED lines=42> */
[----:B------:R-:W-:Y:S02]  /*9010*/  FMUL R5, R4, 464 ;  /* 0x43e8000004057820 */ /* 0x000fe40000400000 */
        /* <DEDUP_REMOVED lines=40> */
[----:B------:R2:W3:Y:S08]  /*92a0*/  MUFU.COS R8, R22 ;  /* 0x0000001600087308 */ /* 0x0004f00000000000 */
[----:B------:R-:W-:Y:S01]  /*92b0*/  MUFU.SIN R9, R26 ;  /* 0x0000001a00097308 */ /* 0x000fe20000000400 */
[----:B--2---:R-:W-:Y:S01]  /*92c0*/  FFMA R22, R18, R21, R27 ;  /* 0x0000001512167223 */ /* 0x004fe2000000001b */
[----:B------:R-:W-:-:S03]  /*92d0*/  FMUL R21, R4, 472 ;  /* 0x43ec000004157820 */ /* 0x000fc60000400000 */
[----:B-1----:R-:W-:Y:S01]  /*92e0*/  FFMA R27, R19, R20, R22 ;  /* 0x00000014131b7223 */ /* 0x002fe20000000016 */
[----:B------:R-:W-:Y:S02]  /*92f0*/  FMUL R19, R4, 473 ;  /* 0x43ec800004137820 */ /* 0x000fe40000400000 */
[----:B------:R1:W2:Y:S02]  /*9300*/  MUFU.COS R10, R26 ;  /* 0x0000001a000a7308 */ /* 0x0002a40000000000 */
[----:B------:R-:W-:-:S06]  /*9310*/  FMUL.RZ R20, R19, 0.15915493667125701904 ;  /* 0x3e22f98313147820 */ /* 0x000fcc000040c000 */
[----:B------:R-:W-:Y:S01]  /*9320*/  MUFU.SIN R11, R28 ;  /* 0x0000001c000b7308 */ /* 0x000fe20000000400 */
[----:B-1----:R-:W-:-:S07]  /*9330*/  FMUL.RZ R26, R15, 0.15915493667125701904 ;  /* 0x3e22f9830f1a7820 */ /* 0x002fce000040c000 */
[----:B------:R-:W-:Y:S08]  /*9340*/  MUFU.SIN R15, R26 ;  /* 0x0000001a000f7308 */ /* 0x000ff00000000400 */
[----:B------:R0:W-:Y:S08]  /*9350*/  MUFU.COS R16, R26 ;  /* 0x0000001a00107308 */ /* 0x0001f00000000000 */
[----:B------:R1:W2:Y:S01]  /*9360*/  MUFU.COS R12, R28 ;  /* 0x0000001c000c7308 */ /* 0x0002a20000000000 */
[----:B0-----:R-:W-:Y:S01]  /*9370*/  FFMA R26, R0, R23, R27 ;  /* 0x00000017001a7223 */ /* 0x001fe2000000001b */
[----:B------:R-:W-:-:S03]  /*9380*/  FMUL R0, R4, 474 ;  /* 0x43ed000004007820 */ /* 0x000fc60000400000 */
[----:B----4-:R-:W-:Y:S01]  /*9390*/  FFMA R27, R5, R24, R26 ;  /* 0x00000018051b7223 */ /* 0x010fe2000000001a */
[----:B------:R-:W-:Y:S02]  /*93a0*/  FMUL R5, R4, 475 ;  /* 0x43ed800004057820 */ /* 0x000fe40000400000 */
[----:B------:R-:W-:Y:S01]  /*93b0*/  MUFU.SIN R13, R29 ;  /* 0x0000001d000d7308 */ /* 0x000fe20000000400 */
[----:B-----5:R-:W-:Y:S01]  /*93c0*/  FFMA R26, R6, R25, R27 ;  /* 0x00000019061a7223 */ /* 0x020fe2000000001b */
[----:B-1----:R-:W-:Y:S01]  /*93d0*/  FMUL.RZ R28, R17, 0.15915493667125701904 ;  /* 0x3e22f983111c7820 */ /* 0x002fe2000040c000 */
[C---:B------:R-:W-:Y:S02]  /*93e0*/  FMUL R6, R4.reuse, 476 ;  /* 0x43ee000004067820 */ /* 0x040fe40000400000 */
[----:B---3--:R-:W-:Y:S01]  /*93f0*/  FFMA R26, R7, R8, R26 ;  /* 0x00000008071a7223 */ /* 0x008fe2000000001a */
[----:B------:R-:W-:Y:S01]  /*9400*/  FMUL R8, R4, 477 ;  /* 0x43ee800004087820 */ /* 0x000fe20000400000 */
[----:B------:R-:W-:Y:S01]  /*9410*/  FMUL.RZ R25, R6, 0.15915493667125701904 ;  /* 0x3e22f98306197820 */ /* 0x000fe2000040c000 */
[----:B------:R0:W1:Y:S01]  /*9420*/  MUFU.COS R14, R29 ;  /* 0x0000001d000e7308 */ /* 0x0000620000000000 */
[----:B--2---:R-:W-:Y:S01]  /*9430*/  FFMA R26, R9, R10, R26 ;  /* 0x0000000a091a7223 */ /* 0x004fe2000000001a */
[----:B------:R-:W-:Y:S01]  /*9440*/  FMUL.RZ R27, R8, 0.15915493667125701904 ;  /* 0x3e22f983081b7820 */ /* 0x000fe2000040c000 */
[----:B------:R-:W-:-:S02]  /*9450*/  FMUL R10, R4, 478 ;  /* 0x43ef0000040a7820 */ /* 0x000fc40000400000 */
[----:B------:R-:W-:Y:S01]  /*9460*/  FFMA R26, R11, R12, R26 ;  /* 0x0000000c0b1a7223 */ /* 0x000fe2000000001a */
        /* <DEDUP_REMOVED lines=12> */
[----:B------:R-:W-:-:S06]  /*9530*/  FMUL R18, R4, 482 ;  /* 0x43f1000004127820 */ /* 0x000fcc0000400000 */
        /* <DEDUP_REMOVED lines=12> */
[----:B------:R1:W-:Y:S08]  /*9600*/  MUFU.COS R9, R27 ;  /* 0x0000001b00097308 */ /* 0x0003f00000000000 */
[----:B------:R-:W-:Y:S01]  /*9610*/  MUFU.SIN R6, R25 ;  /* 0x0000001900067308 */ /* 0x000fe20000000400 */
[----:B-1----:R-:W-:-:S07]  /*9620*/  FMUL.RZ R27, R14, 0.15915493667125701904 ;  /* 0x3e22f9830e1b7820 */ /* 0x002fce000040c000 */
[----:B------:R1:W4:Y:S08]  /*9630*/  MUFU.COS R7, R25 ;  /* 0x0000001900077308 */ /* 0x0003300000000000 */
[----:B------:R-:W-:Y:S01]  /*9640*/  MUFU.SIN R14, R27 ;  /* 0x0000001b000e7308 */ /* 0x000fe20000000400 */
[----:B-1----:R-:W-:-:S07]  /*9650*/  FMUL.RZ R25, R12, 0.15915493667125701904 ;  /* 0x3e22f9830c197820 */ /* 0x002fce000040c000 */
[----:B------:R0:W-:Y:S08]  /*9660*/  MUFU.COS R15, R27 ;  /* 0x0000001b000f7308 */ /* 0x0001f00000000000 */
[----:B------:R-:W-:Y:S01]  /*9670*/  MUFU.SIN R10, R28 ;  /* 0x0000001c000a7308 */ /* 0x000fe20000000400 */
[----:B0-----:R-:W-:Y:S01]  /*9680*/  FFMA R27, R19, R20, R26 ;  /* 0x00000014131b7223 */ /* 0x001fe2000000001a */
[----:B------:R-:W-:-:S03]  /*9690*/  FMUL R19, R4, 484 ;  /* 0x43f2000004137820 */ /* 0x000fc60000400000 */
[----:B--2---:R-:W-:Y:S01]  /*96a0*/  FFMA R26, R0, R23, R27 ;  /* 0x00000017001a7223 */ /* 0x004fe2000000001b */
[C---:B------:R-:W-:Y:S02]  /*96b0*/  FMUL R0, R4.reuse, 485 ;  /* 0x43f2800004007820 */ /* 0x040fe40000400000 */
[----:B------:R0:W1:Y:S01]  /*96c0*/  MUFU.COS R11, R28 ;  /* 0x0000001c000b7308 */ /* 0x0000620000000000 */
[----:B---3--:R-:W-:Y:S01]  /*96d0*/  FFMA R27, R5, R24, R26 ;  /* 0x00000018051b7223 */ /* 0x008fe2000000001a */
[----:B------:R-:W-:-:S03]  /*96e0*/  FMUL R5, R4, 486 ;  /* 0x43f3000004057820 */ /* 0x000fc60000400000 */
[----:B----4-:R-:W-:Y:S01]  /*96f0*/  FFMA R27, R6, R7, R27 ;  /* 0x00000007061b7223 */ /* 0x010fe2000000001b */
[----:B------:R-:W-:Y:S01]  /*9700*/  FMUL R7, R4, 487 ;  /* 0x43f3800004077820 */ /* 0x000fe20000400000 */
[----:B------:R-:W-:Y:S01]  /*9710*/  FMUL.RZ R24, R5, 0.15915493667125701904 ;  /* 0x3e22f98305187820 */ /* 0x000fe2000040c000 */
[----:B------:R-:W-:Y:S01]  /*9720*/  MUFU.SIN R12, R25 ;  /* 0x00000019000c7308 */ /* 0x000fe20000000400 */
[----:B0-----:R-:W-:Y:S01]  /*9730*/  FMUL.RZ R28, R16, 0.15915493667125701904 ;  /* 0x3e22f983101c7820 */ /* 0x001fe2000040c000 */
[----:B------:R-:W-:Y:S01]  /*9740*/  FFMA R27, R8, R9, R27 ;  /* 0x00000009081b7223 */ /* 0x000fe2000000001b */
[----:B------:R-:W-:Y:S01]  /*9750*/  FMUL.RZ R26, R7, 0.15915493667125701904 ;  /* 0x3e22f983071a7820 */ /* 0x000fe2000040c000 */
[----:B------:R-:W-:-:S04]  /*9760*/  FMUL R9, R4, 488 ;  /* 0x43f4000004097820 */ /* 0x000fc80000400000 */
[----:B------:R0:W2:Y:S01]  /*9770*/  MUFU.COS R13, R25 ;  /* 0x00000019000d7308 */ /* 0x0000a20000000000 */
[----:B-1----:R-:W-:Y:S01]  /*9780*/  FFMA R27, R10, R11, R27 ;  /* 0x0000000b0a1b7223 */ /* 0x002fe2000000001b */
[----:B------:R-:W-:-:S06]  /*9790*/  FMUL R11, R4, 489 ;  /* 0x43f48000040b7820 */ /* 0x000fcc0000400000 */
[----:B------:R-:W-:Y:S01]  /*97a0*/  MUFU.SIN R16, R28 ;  /* 0x0000001c00107308 */ /* 0x000fe20000000400 */
[----:B0-----:R-:W-:-:S07]  /*97b0*/  FMUL.RZ R25, R22, 0.15915493667125701904 ;  /* 0x3e22f98316197820 */ /* 0x001fce000040c000 */
[----:B------:R0:W1:Y:S01]  /*97c0*/  MUFU.COS R17, R28 ;  /* 0x0000001c00117308 */ /* 0x0000620000000000 */
[----:B--2---:R-:W-:Y:S01]  /*97d0*/  FFMA R27, R12, R13, R27 ;  /* 0x0000000d0c1b7223 */ /* 0x004fe2000000001b */
[----:B------:R-:W-:-:S03]  /*97e0*/  FMUL R13, R4, 490 ;  /* 0x43f50000040d7820 */ /* 0x000fc60000400000 */
[----:B------:R-:W-:Y:S01]  /*97f0*/  FFMA R27, R14, R15, R27 ;  /* 0x0000000f0e1b7223 */ /* 0x000fe2000000001b */
[----:B------:R-:W-:Y:S02]  /*9800*/  FMUL R15, R4, 491 ;  /* 0x43f58000040f7820 */ /* 0x000fe40000400000 */
        /* <DEDUP_REMOVED lines=28> */
[----:B------:R-:W-:Y:S02]  /*99d0*/  FMUL R19, R4, 495 ;  /* 0x43f7800004137820 */ /* 0x000fe40000400000 */
        /* <DEDUP_REMOVED lines=47> */
[C---:B------:R-:W-:Y:S01]  /*9cd0*/  FMUL R21, R4.reuse, 504 ;  /* 0x43fc000004157820 */ /* 0x040fe20000400000 */
[----:B------:R-:W-:-:S02]  /*9ce0*/  FMUL R24, R4, 505 ;  /* 0x43fc800004187820 */ /* 0x000fc40000400000 */
[----:B--2---:R-:W-:Y:S02]  /*9cf0*/  FFMA R26, R22, R25, R27 ;  /* 0x00000019161a7223 */ /* 0x004fe4000000001b */
[----:B------:R-:W-:Y:S01]  /*9d00*/  FMUL.RZ R27, R24, 0.15915493667125701904 ;  /* 0x3e22f983181b7820 */ /* 0x000fe2000040c000 */
        /* <DEDUP_REMOVED lines=8> */
[----:B------:R-:W-:Y:S01]  /*9d90*/  FFMA R25, R6, R7, R25 ;  /* 0x0000000706197223 */ /* 0x000fe20000000019 */
[----:B------:R-:W-:-:S05]  /*9da0*/  FMUL R6, R4, 508 ;  /* 0x43fe000004067820 */ /* 0x000fca0000400000 */
        /* <DEDUP_REMOVED lines=27> */
[----:B------:R1:W4:Y:S08]  /*9f60*/  MUFU.COS R5, R26 ;  /* 0x0000001a00057308 */ /* 0x0003300000000000 */
[----:B------:R-:W-:Y:S01]  /*9f70*/  MUFU.SIN R6, R27 ;  /* 0x0000001b00067308 */ /* 0x000fe20000000400 */
[----:B-1----:R-:W-:-:S07]  /*9f80*/  FMUL.RZ R26, R8, 0.15915493667125701904 ;  /* 0x3e22f983081a7820 */ /* 0x002fce000040c000 */
[----:B------:R1:W-:Y:S08]  /*9f90*/  MUFU.COS R9, R27 ;  /* 0x0000001b00097308 */ /* 0x0003f00000000000 */
[----:B------:R-:W-:Y:S01]  /*9fa0*/  MUFU.SIN R0, R28 ;  /* 0x0000001c00007308 */ /* 0x000fe20000000400 */
[----:B-1----:R-:W-:-:S07]  /*9fb0*/  FMUL.RZ R27, R12, 0.15915493667125701904 ;  /* 0x3e22f9830c1b7820 */ /* 0x002fce000040c000 */
[----:B------:R1:W5:Y:S08]  /*9fc0*/  MUFU.COS R7, R28 ;  /* 0x0000001c00077308 */ /* 0x0003700000000000 */
[----:B------:R-:W-:Y:S01]  /*9fd0*/  MUFU.SIN R8, R26 ;  /* 0x0000001a00087308 */ /* 0x000fe20000000400 */
[----:B-1----:R-:W-:-:S07]  /*9fe0*/  FMUL.RZ R28, R10, 0.15915493667125701904 ;  /* 0x3e22f9830a1c7820 */ /* 0x002fce000040c000 */
[----:B------:R0:W1:Y:S08]  /*9ff0*/  MUFU.COS R11, R26 ;  /* 0x0000001a000b7308 */ /* 0x0000700000000000 */
[----:B------:R-:W-:Y:S01]  /*a000*/  MUFU.SIN R12, R27 ;  /* 0x0000001b000c7308 */ /* 0x000fe20000000400 */
[----:B0-----:R-:W-:Y:S01]  /*a010*/  FFMA R26, R18, R23, R25 ;  /* 0x00000017121a7223 */ /* 0x001fe20000000019 */
[----:B------:R-:W-:-:S04]  /*a020*/  FMUL R18, R4, 514 ;  /* 0x4400800004127820 */ /* 0x000fc80000400000 */
[----:B------:R-:W-:Y:S02]  /*a030*/  FMUL.RZ R25, R18, 0.15915493667125701904 ;  /* 0x3e22f98312197820 */ /* 0x000fe4000040c000 */
[----:B------:R2:W-:Y:S08]  /*a040*/  MUFU.COS R15, R27 ;  /* 0x0000001b000f7308 */ /* 0x0005f00000000000 */
[----:B------:R-:W-:Y:S01]  /*a050*/  MUFU.SIN R10, R28 ;  /* 0x0000001c000a7308 */ /* 0x000fe20000000400 */
[----:B--2---:R-:W-:Y:S01]  /*a060*/  FFMA R27, R21, R22, R26 ;  /* 0x00000016151b7223 */ /* 0x004fe2000000001a */
[----:B------:R-:W-:-:S03]  /*a070*/  FMUL R21, R4, 515 ;  /* 0x4400c00004157820 */ /* 0x000fc60000400000 */
[----:B---3--:R-:W-:Y:S01]  /*a080*/  FFMA R27, R24, R19, R27 ;  /* 0x00000013181b7223 */ /* 0x008fe2000000001b */
[----:B------:R-:W-:Y:S01]  /*a090*/  FMUL.RZ R26, R21, 0.15915493667125701904 ;  /* 0x3e22f983151a7820 */ /* 0x000fe2000040c000 */
[----:B------:R-:W-:Y:S01]  /*a0a0*/  FMUL R19, R4, 516 ;  /* 0x4401000004137820 */ /* 0x000fe20000400000 */
[----:B------:R0:W2:Y:S01]  /*a0b0*/  MUFU.COS R13, R28 ;  /* 0x0000001c000d7308 */ /* 0x0000a20000000000 */
[----:B----4-:R-:W-:Y:S01]  /*a0c0*/  FFMA R27, R20, R5, R27 ;  /* 0x00000005141b7223 */ /* 0x010fe2000000001b */
[----:B------:R-:W-:-:S03]  /*a0d0*/  FMUL R5, R4, 517 ;  /* 0x4401400004057820 */ /* 0x000fc60000400000 */
[----:B-----5:R-:W-:Y:S01]  /*a0e0*/  FFMA R7, R0, R7, R27 ;  /* 0x0000000700077223 */ /* 0x020fe2000000001b */
[----:B------:R-:W-:Y:S02]  /*a0f0*/  FMUL R0, R4, 518 ;  /* 0x4401800004007820 */ /* 0x000fe40000400000 */
[----:B------:R-:W-:Y:S01]  /*a100*/  MUFU.SIN R14, R29 ;  /* 0x0000001d000e7308 */ /* 0x000fe20000000400 */
[----:B0-----:R-:W-:Y:S01]  /*a110*/  FMUL.RZ R28, R16, 0.15915493667125701904 ;  /* 0x3e22f983101c7820 */ /* 0x001fe2000040c000 */
[----:B------:R-:W-:Y:S01]  /*a120*/  FFMA R9, R6, R9, R7 ;  /* 0x0000000906097223 */ /* 0x000fe20000000007 */
[----:B------:R-:W-:-:S03]  /*a130*/  FMUL R6, R4, 519 ;  /* 0x4401c00004067820 */ /* 0x000fc60000400000 */
[----:B-1----:R-:W-:Y:S01]  /*a140*/  FFMA R11, R8, R11, R9 ;  /* 0x0000000b080b7223 */ /* 0x002fe20000000009 */
[----:B------:R-:W-:Y:S01]  /*a150*/  FMUL.RZ R27, R6, 0.15915493667125701904 ;  /* 0x3e22f983061b7820 */ /* 0x000fe2000040c000 */
[----:B------:R0:W1:Y:S01]  /*a160*/  MUFU.COS R17, R29 ;  /* 0x0000001d00117308 */ /* 0x0000620000000000 */
[----:B------:R-:W-:Y:S01]  /*a170*/  FMUL R8, R4, 520 ;  /* 0x4402000004087820 */ /* 0x000fe20000400000 */
[----:B--2---:R-:W-:Y:S01]  /*a180*/  FFMA R13, R10, R13, R11 ;  /* 0x0000000d0a0d7223 */ /* 0x004fe2000000000b */
[----:B------:R-:W-:-:S03]  /*a190*/  FMUL R10, R4, 521 ;  /* 0x44024000040a7820 */ /* 0x000fc60000400000 */
[----:B------:R-:W-:Y:S01]  /*a1a0*/  FFMA R15, R12, R15, R13 ;  /* 0x0000000f0c0f7223 */ /* 0x000fe2000000000d */
        /* <DEDUP_REMOVED lines=34> */
[----:B------:R-:W-:Y:S02]  /*a3d0*/  FMUL R24, R4, 528 ;  /* 0x4404000004187820 */ /* 0x000fe40000400000 */
[----:B------:R-:W-:Y:S01]  /*a3e0*/  MUFU.SIN R8, R28 ;  /* 0x0000001c00087308 */ /* 0x000fe20000000400 */
[----:B0-----:R-:W-:Y:S01]  /*a3f0*/  FMUL.RZ R27, R12, 0.15915493667125701904 ;  /* 0x3e22f9830c1b7820 */ /* 0x001fe2000040c000 */
[----:B------:R-:W-:Y:S01]  /*a400*/  FFMA R25, R0, R7, R25 ;  /* 0x0000000700197223 */ /* 0x000fe20000000019 */
[----:B------:R-:W-:Y:S01]  /*a410*/  FMUL R0, R4, 529 ;  /* 0x4404400004007820 */ /* 0x000fe20000400000 */
[----:B------:R-:W-:-:S04]  /*a420*/  FMUL.RZ R26, R24, 0.15915493667125701904 ;  /* 0x3e22f983181a7820 */ /* 0x000fc8000040c000 */
        /* <DEDUP_REMOVED lines=17> */
[----:B------:R0:W1:Y:S01]  /*a540*/  MUFU.COS R23, R29 ;  /* 0x0000001d00177308 */ /* 0x0000620000000000 */
[----:B--2---:R-:W-:Y:S01]  /*a550*/  FFMA R25, R14, R17, R25 ;  /* 0x000000110e197223 */ /* 0x004fe20000000019 */
[----:B------:R-:W-:-:S06]  /*a560*/  FMUL R14, R4, 534 ;  /* 0x44058000040e7820 */ /* 0x000fcc0000400000 */
        /* <DEDUP_REMOVED lines=12> */
[----:B------:R0:W2:Y:S08]  /*a630*/  MUFU.COS R5, R29 ;  /* 0x0000001d00057308 */ /* 0x0000b00000000000 */
[----:B------:R-:W-:Y:S01]  /*a640*/  MUFU.SIN R24, R26 ;  /* 0x0000001a00187308 */ /* 0x000fe20000000400 */
[----:B0-----:R-:W-:-:S07]  /*a650*/  FMUL.RZ R29, R16, 0.15915493667125701904 ;  /* 0x3e22f983101d7820 */ /* 0x001fce000040c000 */
[----:B------:R0:W3:Y:S08]  /*a660*/  MUFU.COS R7, R26 ;  /* 0x0000001a00077308 */ /* 0x0000f00000000000 */
[----:B------:R-:W-:Y:S01]  /*a670*/  MUFU.SIN R0, R27 ;  /* 0x0000001b00007308 */ /* 0x000fe20000000400 */
[----:B0-----:R-:W-:-:S07]  /*a680*/  FMUL.RZ R26, R8, 0.15915493667125701904 ;  /* 0x3e22f983081a7820 */ /* 0x001fce000040c000 */
[----:B------:R0:W4:Y:S08]  /*a690*/  MUFU.COS R9, R27 ;  /* 0x0000001b00097308 */ /* 0x0001300000000000 */
[----:B------:R-:W-:Y:S01]  /*a6a0*/  MUFU.SIN R6, R28 ;  /* 0x0000001c00067308 */ /* 0x000fe20000000400 */
[----:B0-----:R-:W-:-:S07]  /*a6b0*/  FMUL.RZ R27, R10, 0.15915493667125701904 ;  /* 0x3e22f9830a1b7820 */ /* 0x001fce000040c000 */
[----:B------:R0:W5:Y:S08]  /*a6c0*/  MUFU.COS R11, R28 ;  /* 0x0000001c000b7308 */ /* 0x0001700000000000 */
[----:B------:R-:W-:Y:S01]  /*a6d0*/  MUFU.SIN R10, R27 ;  /* 0x0000001b000a7308 */ /* 0x000fe20000000400 */
[----:B0-----:R-:W-:-:S07]  /*a6e0*/  FMUL.RZ R28, R12, 0.15915493667125701904 ;  /* 0x3e22f9830c1c7820 */ /* 0x001fce000040c000 */
        /* <DEDUP_REMOVED lines=8> */
[----:B------:R-:W-:-:S03]  /*a770*/  FMUL R7, R4, 539 ;  /* 0x4406c00004077820 */ /* 0x000fc60000400000 */
[----:B----4-:R-:W-:Y:S01]  /*a780*/  FFMA R9, R0, R9, R27 ;  /* 0x0000000900097223 */ /* 0x010fe2000000001b */
[----:B------:R-:W-:Y:S02]  /*a790*/  FMUL R0, R4, 540 ;  /* 0x4407000004007820 */ /* 0x000fe40000400000 */
[----:B------:R-:W-:Y:S01]  /*a7a0*/  MUFU.SIN R12, R28 ;  /* 0x0000001c000c7308 */ /* 0x000fe20000000400 */
[----:B0-----:R-:W-:Y:S01]  /*a7b0*/  FMUL.RZ R26, R14, 0.15915493667125701904 ;  /* 0x3e22f9830e1a7820 */ /* 0x001fe2000040c000 */
[----:B-----5:R-:W-:Y:S01]  /*a7c0*/  FFMA R11, R6, R11, R9 ;  /* 0x0000000b060b7223 */ /* 0x020fe20000000009 */
[----:B------:R-:W-:-:S04]  /*a7d0*/  FMUL R6, R4, 541 ;  /* 0x4407400004067820 */ /* 0x000fc80000400000 */
        /* <DEDUP_REMOVED lines=35> */
[----:B------:R1:W-:Y:S08]  /*aa10*/  MUFU.COS R15, R26 ;  /* 0x0000001a000f7308 */ /* 0x0003f00000000000 */
[----:B------:R-:W-:Y:S01]  /*aa20*/  MUFU.SIN R6, R27 ;  /* 0x0000001b00067308 */ /* 0x000fe20000000400 */
[----:B-1----:R-:W-:Y:S01]  /*aa30*/  FFMA R26, R18, R25, R23 ;  /* 0x00000019121a7223 */ /* 0x002fe20000000017 */
        /* <DEDUP_REMOVED lines=71> */
[----:B------:R-:W-:-:S05]  /*aeb0*/  FMUL R13, R4, 563 ;  /* 0x440cc000040d7820 */ /* 0x000fca0000400000 */
[----:B------:R0:W2:Y:S01]  /*aec0*/  MUFU.COS R21, R28 ;  /* 0x0000001c00157308 */ /* 0x0000a20000000000 */
[----:B-1----:R-:W-:Y:S01]  /*aed0*/  FFMA R15, R8, R15, R27 ;  /* 0x0000000f080f7223 */ /* 0x002fe2000000001b */
[----:B------:R-:W-:-:S03]  /*aee0*/  FMUL R8, R4, 564 ;  /* 0x440d000004087820 */ /* 0x000fc60000400000 */
[----:B------:R-:W-:Y:S01]  /*aef0*/  FFMA R17, R10, R17, R15 ;  /* 0x000000110a117223 */ /* 0x000fe2000000000f */
[----:B------:R-:W-:Y:S01]  /*af00*/  FMUL R10, R4, 565 ;  /* 0x440d4000040a7820 */ /* 0x000fe20000400000 */
[----:B------:R-:W-:Y:S01]  /*af10*/  FMUL.RZ R27, R8, 0.15915493667125701904 ;  /* 0x3e22f983081b7820 */ /* 0x000fe2000040c000 */
        /* <DEDUP_REMOVED lines=41> */
[----:B------:R-:W-:Y:S01]  /*b1b0*/  FFMA R26, R11, R6, R26 ;  /* 0x000000060b1a7223 */ /* 0x000fe2000000001a */
[----:B0-----:R-:W-:Y:S01]  /*b1c0*/  FMUL.RZ R29, R16, 0.15915493667125701904 ;  /* 0x3e22f983101d7820 */ /* 0x001fe2000040c000 */
[----:B------:R-:W-:-:S04]  /*b1d0*/  FMUL R6, R4, 573 ;  /* 0x440f400004067820 */ /* 0x000fc80000400000 */
[----:B------:R-:W-:Y:S01]  /*b1e0*/  FMUL.RZ R11, R6, 0.15915493667125701904 ;  /* 0x3e22f983060b7820 */ /* 0x000fe2000040c000 */
[----:B------:R0:W2:Y:S08]  /*b1f0*/  MUFU.COS R15, R27 ;  /* 0x0000001b000f7308 */ /* 0x0000b00000000000 */
[----:B------:R-:W-:Y:S01]  /*b200*/  MUFU.SIN R12, R28 ;  /* 0x0000001c000c7308 */ /* 0x000fe20000000400 */
[----:B0-----:R-:W-:-:S07]  /*b210*/  FMUL.RZ R27, R14, 0.15915493667125701904 ;  /* 0x3e22f9830e1b7820 */ /* 0x001fce000040c000 */
[----:B------:R-:W-:Y:S08]  /*b220*/  MUFU.SIN R14, R27 ;  /* 0x0000001b000e7308 */ /* 0x000ff00000000400 */
[----:B------:R0:W-:Y:S08]  /*b230*/  MUFU.COS R19, R27 ;  /* 0x0000001b00137308 */ /* 0x0001f00000000000 */
[----:B------:R3:W4:Y:S01]  /*b240*/  MUFU.COS R21, R28 ;  /* 0x0000001c00157308 */ /* 0x0007220000000000 */
[----:B0-----:R-:W-:-:S07]  /*b250*/  FMUL.RZ R27, R20, 0.15915493667125701904 ;  /* 0x3e22f983141b7820 */ /* 0x001fce000040c000 */
[----:B------:R-:W-:Y:S01]  /*b260*/  MUFU.SIN R20, R27 ;  /* 0x0000001b00147308 */ /* 0x000fe20000000400 */
[----:B---3--:R-:W-:-:S07]  /*b270*/  FMUL.RZ R28, R18, 0.15915493667125701904 ;  /* 0x3e22f983121c7820 */ /* 0x008fce000040c000 */
[----:B------:R1:W-:Y:S08]  /*b280*/  MUFU.COS R25, R27 ;  /* 0x0000001b00197308 */ /* 0x0003f00000000000 */
[----:B------:R-:W-:Y:S01]  /*b290*/  MUFU.SIN R16, R29 ;  /* 0x0000001d00107308 */ /* 0x000fe20000000400 */
[----:B-1----:R-:W-:Y:S01]  /*b2a0*/  FFMA R27, R13, R24, R26 ;  /* 0x000000180d1b7223 */ /* 0x002fe2000000001a */
[----:B------:R-:W-:-:S03]  /*b2b0*/  FMUL R13, R4, 574 ;  /* 0x440f8000040d7820 */ /* 0x000fc60000400000 */
[----:B--2---:R-:W-:Y:S01]  /*b2c0*/  FFMA R15, R8, R15, R27 ;  /* 0x0000000f080f7223 */ /* 0x004fe2000000001b */
[----:B------:R-:W-:Y:S01]  /*b2d0*/  FMUL R8, R4, 575 ;  /* 0x440fc00004087820 */ /* 0x000fe20000400000 */
[----:B------:R-:W-:Y:S01]  /*b2e0*/  FMUL.RZ R26, R13, 0.15915493667125701904 ;  /* 0x3e22f9830d1a7820 */ /* 0x000fe2000040c000 */
[----:B------:R0:W1:Y:S01]  /*b2f0*/  MUFU.COS R23, R29 ;  /* 0x0000001d00177308 */ /* 0x0000620000000000 */
[----:B------:R-:W-:Y:S01]  /*b300*/  FFMA R17, R10, R17, R15 ;  /* 0x000000110a117223 */ /* 0x000fe2000000000f */
[----:B------:R-:W-:Y:S01]  /*b310*/  FMUL.RZ R27, R8, 0.15915493667125701904 ;  /* 0x3e22f983081b7820 */ /* 0x000fe2000040c000 */
[----:B------:R-:W-:Y:S02]  /*b320*/  FMUL R10, R4, 576 ;  /* 0x44100000040a7820 */ /* 0x000fe40000400000 */
[----:B----4-:R-:W-:Y:S01]  /*b330*/  FFMA R21, R12, R21, R17 ;  /* 0x000000150c157223 */ /* 0x010fe20000000011 */
[----:B------:R-:W-:Y:S02]  /*b340*/  FMUL R12, R4, 577 ;  /* 0x44104000040c7820 */ /* 0x000fe40000400000 */
        /* <DEDUP_REMOVED lines=9> */
[----:B------:R0:W1:Y:S08]  /*b3e0*/  MUFU.COS R22, R29 ;  /* 0x0000001d00167308 */ /* 0x0000700000000000 */
[----:B------:R-:W-:Y:S01]  /*b3f0*/  MUFU.SIN R0, R28 ;  /* 0x0000001c00007308 */ /* 0x000fe20000000400 */
[----:B0-----:R-:W-:-:S07]  /*b400*/  FMUL.RZ R29, R14, 0.15915493667125701904 ;  /* 0x3e22f9830e1d7820 */ /* 0x001fce000040c000 */
[----:B------:R0:W3:Y:S08]  /*b410*/  MUFU.COS R9, R28 ;  /* 0x0000001c00097308 */ /* 0x0000f00000000000 */
[----:B------:R-:W-:Y:S01]  /*b420*/  MUFU.SIN R6, R11 ;  /* 0x0000000b00067308 */ /* 0x000fe20000000400 */
[----:B0-----:R-:W-:-:S07]  /*b430*/  FMUL.RZ R28, R10, 0.15915493667125701904 ;  /* 0x3e22f9830a1c7820 */ /* 0x001fce000040c000 */
[----:B------:R-:W-:Y:S08]  /*b440*/  MUFU.SIN R13, R26 ;  /* 0x0000001a000d7308 */ /* 0x000ff00000000400 */
[----:B------:R0:W-:Y:S08]  /*b450*/  MUFU.COS R24, R26 ;  /* 0x0000001a00187308 */ /* 0x0001f00000000000 */
[----:B------:R-:W4:Y:S01]  /*b460*/  MUFU.COS R11, R11 ;  /* 0x0000000b000b7308 */ /* 0x000f220000000000 */
[----:B0-----:R-:W-:-:S07]  /*b470*/  FMUL.RZ R26, R12, 0.15915493667125701904 ;  /* 0x3e22f9830c1a7820 */ /* 0x001fce000040c000 */
[----:B------:R-:W-:Y:S08]  /*b480*/  MUFU.SIN R8, R27 ;  /* 0x0000001b00087308 */ /* 0x000ff00000000400 */
[----:B------:R2:W0:Y:S08]  /*b490*/  MUFU.COS R15, R27 ;  /* 0x0000001b000f7308 */ /* 0x0004300000000000 */
[----:B------:R-:W-:Y:S01]  /*b4a0*/  MUFU.SIN R12, R26 ;  /* 0x0000001a000c7308 */ /* 0x000fe20000000400 */
[----:B--2---:R-:W-:Y:S01]  /*b4b0*/  FFMA R27, R18, R5, R23 ;  /* 0x00000005121b7223 */ /* 0x004fe20000000017 */
[----:B------:R-:W-:-:S04]  /*b4c0*/  FMUL R5, R4, 580 ;  /* 0x4411000004057820 */ /* 0x000fc80000400000 */
[----:B------:R-:W-:Y:S02]  /*b4d0*/  FMUL.RZ R18, R5, 0.15915493667125701904 ;  /* 0x3e22f98305127820 */ /* 0x000fe4000040c000 */
[----:B------:R2:W-:Y:S08]  /*b4e0*/  MUFU.COS R19, R26 ;  /* 0x0000001a00137308 */ /* 0x0005f00000000000 */
[----:B------:R-:W-:Y:S01]  /*b4f0*/  MUFU.SIN R10, R28 ;  /* 0x0000001c000a7308 */ /* 0x000fe20000000400 */
[----:B--2---:R-:W-:Y:S01]  /*b500*/  FFMA R26, R20, R25, R27 ;  /* 0x00000019141a7223 */ /* 0x004fe2000000001b */
[----:B------:R-:W-:-:S03]  /*b510*/  FMUL R20, R4, 581 ;  /* 0x4411400004147820 */ /* 0x000fc60000400000 */
[----:B-1----:R-:W-:Y:S01]  /*b520*/  FFMA R25, R7, R22, R26 ;  /* 0x0000001607197223 */ /* 0x002fe2000000001a */
[----:B------:R-:W-:Y:S01]  /*b530*/  FMUL.RZ R27, R20, 0.15915493667125701904 ;  /* 0x3e22f983141b7820 */ /* 0x000fe2000040c000 */
[----:B------:R-:W-:Y:S01]  /*b540*/  FMUL R22, R4, 582 ;  /* 0x4411800004167820 */ /* 0x000fe20000400000 */
[----:B------:R1:W2:Y:S01]  /*b550*/  MUFU.COS R17, R28 ;  /* 0x0000001c00117308 */ /* 0x0002a20000000000 */
[----:B---3--:R-:W-:Y:S01]  /*b560*/  FFMA R25, R0, R9, R25 ;  /* 0x0000000900197223 */ /* 0x008fe20000000019 */
[----:B------:R-:W-:-:S03]  /*b570*/  FMUL R0, R4, 583 ;  /* 0x4411c00004007820 */ /* 0x000fc60000400000 */
[----:B----4-:R-:W-:Y:S01]  /*b580*/  FFMA R26, R6, R11, R25 ;  /* 0x0000000b061a7223 */ /* 0x010fe20000000019 */
[----:B------:R-:W-:Y:S02]  /*b590*/  FMUL R6, R4, 584 ;  /* 0x4412000004067820 */ /* 0x000fe40000400000 */
[----:B------:R-:W-:Y:S01]  /*b5a0*/  MUFU.SIN R14, R29 ;  /* 0x0000001d000e7308 */ /* 0x000fe20000000400 */
[----:B-1----:R-:W-:Y:S01]  /*b5b0*/  FMUL.RZ R28, R16, 0.15915493667125701904 ;  /* 0x3e22f983101c7820 */ /* 0x002fe2000040c000 */
[----:B------:R-:W-:Y:S01]  /*b5c0*/  FFMA R25, R13, R24, R26 ;  /* 0x000000180d197223 */ /* 0x000fe2000000001a */
[----:B------:R-:W-:-:S03]  /*b5d0*/  FMUL R24, R4, 585 ;  /* 0x4412400004187820 */ /* 0x000fc60000400000 */
[----:B0-----:R-:W-:Y:S01]  /*b5e0*/  FFMA R25, R8, R15, R25 ;  /* 0x0000000f08197223 */ /* 0x001fe20000000019 */
        /* <DEDUP_REMOVED lines=14> */
[----:B------:R-:W0:Y:S08]  /*b6d0*/  MUFU.COS R18, R18 ;  /* 0x0000001200127308 */ /* 0x000e300000000000 */
[----:B------:R-:W-:Y:S08]  /*b6e0*/  MUFU.SIN R20, R27 ;  /* 0x0000001b00147308 */ /* 0x000ff00000000400 */
        /* <DEDUP_REMOVED lines=14> */
[----:B--2---:R-:W-:Y:S01]  /*b7d0*/  FFMA R26, R16, R23, R25 ;  /* 0x00000017101a7223 */ /* 0x004fe20000000019 */
[----:B------:R-:W-:-:S04]  /*b7e0*/  FMUL R16, R4, 590 ;  /* 0x4413800004107820 */ /* 0x000fc80000400000 */
[----:B------:R-:W-:Y:S02]  /*b7f0*/  FMUL.RZ R25, R16, 0.15915493667125701904 ;  /* 0x3e22f98310197820 */ /* 0x000fe4000040c000 */
[----:B------:R0:W-:Y:S08]  /*b800*/  MUFU.COS R19, R27 ;  /* 0x0000001b00137308 */ /* 0x0001f00000000000 */
[----:B------:R-:W-:Y:S01]  /*b810*/  MUFU.SIN R8, R28 ;  /* 0x0000001c00087308 */ /* 0x000fe20000000400 */
[----:B0-----:R-:W-:Y:S01]  /*b820*/  FFMA R27, R5, R18, R26 ;  /* 0x00000012051b7223 */ /* 0x001fe2000000001a */
        /* <DEDUP_REMOVED lines=14> */
[----:B------:R-:W-:Y:S01]  /*b910*/  FMUL R13, R4, 596 ;  /* 0x44150000040d7820 */ /* 0x000fe20000400000 */
[----:B------:R0:W1:Y:S02]  /*b920*/  MUFU.COS R21, R29 ;  /* 0x0000001d00157308 */ /* 0x0000640000000000 */
[----:B--2---:R-:W-:Y:S01]  /*b930*/  FFMA R17, R8, R17, R27 ;  /* 0x0000001108117223 */ /* 0x004fe2000000001b */
[----:B------:R-:W-:-:S03]  /*b940*/  FMUL R8, R4, 597 ;  /* 0x4415400004087820 */ /* 0x000fc60000400000 */
[----:B------:R-:W-:Y:S01]  /*b950*/  FFMA R19, R10, R19, R17 ;  /* 0x000000130a137223 */ /* 0x000fe20000000011 */
[----:B------:R-:W-:Y:S01]  /*b960*/  FMUL R10, R4, 598 ;  /* 0x44158000040a7820 */ /* 0x000fe20000400000 */
[----:B------:R-:W-:Y:S01]  /*b970*/  MUFU.SIN R14, R28 ;  /* 0x0000001c000e7308 */ /* 0x000fe20000000400 */
[----:B0-----:R-:W-:Y:S02]  /*b980*/  FMUL.RZ R29, R9, 0.15915493667125701904 ;  /* 0x3e22f983091d7820 */ /* 0x001fe4000040c000 */
[----:B------:R-:W-:-:S05]  /*b990*/  FMUL.RZ R27, R10, 0.15915493667125701904 ;  /* 0x3e22f9830a1b7820 */ /* 0x000fca000040c000 */
        /* <DEDUP_REMOVED lines=26> */
[----:B------:R-:W-:Y:S01]  /*bb40*/  FMUL.RZ R25, R16, 0.15915493667125701904 ;  /* 0x3e22f98310197820 */ /* 0x000fe2000040c000 */
[C---:B------:R-:W-:Y:S01]  /*bb50*/  FMUL R18, R4.reuse, 602 ;  /* 0x4416800004127820 */ /* 0x040fe20000400000 */
[----:B------:R0:W1:Y:S01]  /*bb60*/  MUFU.COS R15, R28 ;  /* 0x0000001c000f7308 */ /* 0x0000620000000000 */
[----:B---3--:R-:W-:Y:S01]  /*bb70*/  FFMA R26, R7, R20, R26 ;  /* 0x00000014071a7223 */ /* 0x008fe2000000001a */
[----:B------:R-:W-:-:S03]  /*bb80*/  FMUL R20, R4, 603 ;  /* 0x4416c00004147820 */ /* 0x000fc60000400000 */
[----:B----4-:R-:W-:Y:S01]  /*bb90*/  FFMA R26, R9, R0, R26 ;  /* 0x00000000091a7223 */ /* 0x010fe2000000001a */
[----:B------:R-:W-:Y:S02]  /*bba0*/  FMUL R0, R4, 604 ;  /* 0x4417000004007820 */ /* 0x000fe40000400000 */
        /* <DEDUP_REMOVED lines=10> */
[----:B0-----:R-:W-:Y:S01]  /*bc50*/  FFMA R25, R11, R22, R26 ;  /* 0x000000160b197223 */ /* 0x001fe2000000001a */
[----:B------:R-:W-:-:S03]  /*bc60*/  FMUL R22, R4, 605 ;  /* 0x4417400004167820 */ /* 0x000fc60000400000 */
[----:B-1----:R-:W-:Y:S01]  /*bc70*/  FFMA R26, R6, R15, R25 ;  /* 0x0000000f061a7223 */ /* 0x002fe20000000019 */
[C---:B------:R-:W-:Y:S02]  /*bc80*/  FMUL R6, R4.reuse, 606 ;  /* 0x4417800004067820 */ /* 0x040fe40000400000 */
[----:B------:R0:W1:Y:S01]  /*bc90*/  MUFU.COS R21, R28 ;  /* 0x0000001c00157308 */ /* 0x0000620000000000 */
[----:B--2---:R-:W-:Y:S01]  /*bca0*/  FFMA R25, R13, R24, R26 ;  /* 0x000000180d197223 */ /* 0x004fe2000000001a */
[----:B------:R-:W-:-:S03]  /*bcb0*/  FMUL R24, R4, 607 ;  /* 0x4417c00004187820 */ /* 0x000fc60000400000 */
[----:B------:R-:W-:Y:S01]  /*bcc0*/  FFMA R25, R8, R17, R25 ;  /* 0x0000001108197223 */ /* 0x000fe20000000019 */
[----:B------:R-:W-:Y:S01]  /*bcd0*/  FMUL R8, R4, 608 ;  /* 0x4418000004087820 */ /* 0x000fe20000400000 */
[----:B------:R-:W-:Y:S01]  /*bce0*/  FMUL.RZ R26, R24, 0.15915493667125701904 ;  /* 0x3e22f983181a7820 */ /* 0x000fe2000040c000 */
[----:B------:R-:W-:Y:S01]  /*bcf0*/  MUFU.SIN R14, R29 ;  /* 0x0000001d000e7308 */ /* 0x000fe20000000400 */
[----:B0-----:R-:W-:Y:S01]  /*bd00*/  FMUL.RZ R28, R20, 0.15915493667125701904 ;  /* 0x3e22f983141c7820 */ /* 0x001fe2000040c000 */
[----:B---3--:R-:W-:Y:S01]  /*bd10*/  FFMA R25, R10, R19, R25 ;  /* 0x000000130a197223 */ /* 0x008fe20000000019 */
        /* <DEDUP_REMOVED lines=14> */
[----:B------:R0:W-:Y:S08]  /*be00*/  MUFU.COS R15, R27 ;  /* 0x0000001b000f7308 */ /* 0x0001f00000000000 */
        /* <DEDUP_REMOVED lines=10> */
[----:B------:R-:W-:Y:S02]  /*beb0*/  FMUL R7, R4, 613 ;  /* 0x4419400004077820 */ /* 0x000fe40000400000 */
[----:B------:R0:W1:Y:S01]  /*bec0*/  MUFU.COS R13, R28 ;  /* 0x0000001c000d7308 */ /* 0x0000620000000000 */
[----:B--2---:R-:W-:Y:S01]  /*bed0*/  FFMA R27, R20, R9, R27 ;  /* 0x00000009141b7223 */ /* 0x004fe2000000001b */
[----:B------:R-:W-:-:S03]  /*bee0*/  FMUL R9, R4, 614 ;  /* 0x4419800004097820 */ /* 0x000fc60000400000 */
[----:B---3--:R-:W-:Y:S01]  /*bef0*/  FFMA R11, R0, R11, R27 ;  /* 0x0000000b000b7223 */ /* 0x008fe2000000001b */
        /* <DEDUP_REMOVED lines=16> */
[----:B0-----:R-:W-:Y:S01]  /*c000*/  FMUL.RZ R28, R5, 0.15915493667125701904 ;  /* 0x3e22f983051c7820 */ /* 0x001fe2000040c000 */
[----:B------:R-:W-:-:S06]  /*c010*/  FMUL.RZ R27, R8, 0.15915493667125701904 ;  /* 0x3e22f983081b7820 */ /* 0x000fcc000040c000 */
        /* <DEDUP_REMOVED lines=22> */
[----:B------:R1:W0:Y:S08]  /*c180*/  MUFU.COS R22, R26 ;  /* 0x0000001a00167308 */ /* 0x0002300000000000 */
[----:B------:R-:W-:Y:S01]  /*c190*/  MUFU.SIN R8, R27 ;  /* 0x0000001b00087308 */ /* 0x000fe20000000400 */
[----:B-1----:R-:W-:Y:S01]  /*c1a0*/  FFMA R26, R14, R25, R23 ;  /* 0x000000190e1a7223 */ /* 0x002fe20000000017 */
[----:B------:R-:W-:-:S03]  /*c1b0*/  FMUL R14, R4, 622 ;  /* 0x441b8000040e7820 */ /* 0x000fc60000400000 */
[----:B--2---:R-:W-:Y:S01]  /*c1c0*/  FFMA R26, R5, R16, R26 ;  /* 0x00000010051a7223 */ /* 0x004fe2000000001a */
[C---:B------:R-:W-:Y:S02]  /*c1d0*/  FMUL R16, R4.reuse, 623 ;  /* 0x441bc00004107820 */ /* 0x040fe40000400000 */
[----:B------:R1:W-:Y:S01]  /*c1e0*/  MUFU.COS R19, R27 ;  /* 0x0000001b00137308 */ /* 0x0003e20000000000 */
[----:B---3--:R-:W-:Y:S01]  /*c1f0*/  FFMA R18, R7, R18, R26 ;  /* 0x0000001207127223 */ /* 0x008fe2000000001a */
[----:B------:R-:W-:-:S04]  /*c200*/  FMUL R7, R4, 624 ;  /* 0x441c000004077820 */ /* 0x000fc80000400000 */
[----:B------:R-:W-:Y:S02]  /*c210*/  FMUL.RZ R26, R7, 0.15915493667125701904 ;  /* 0x3e22f983071a7820 */ /* 0x000fe4000040c000 */
[----:B------:R-:W-:Y:S01]  /*c220*/  MUFU.SIN R6, R29 ;  /* 0x0000001d00067308 */ /* 0x000fe20000000400 */
[----:B-1----:R-:W-:-:S07]  /*c230*/  FMUL.RZ R27, R14, 0.15915493667125701904 ;  /* 0x3e22f9830e1b7820 */ /* 0x002fce000040c000 */
        /* <DEDUP_REMOVED lines=8> */
[----:B----4-:R-:W-:Y:S01]  /*c2c0*/  FFMA R27, R9, R20, R18 ;  /* 0x00000014091b7223 */ /* 0x010fe20000000012 */
[----:B------:R-:W-:-:S03]  /*c2d0*/  FMUL R9, R4, 625 ;  /* 0x441c400004097820 */ /* 0x000fc60000400000 */
[----:B-----5:R-:W-:Y:S01]  /*c2e0*/  FFMA R20, R0, R15, R27 ;  /* 0x0000000f00147223 */ /* 0x020fe2000000001b */
[C---:B------:R-:W-:Y:S02]  /*c2f0*/  FMUL R15, R4.reuse, 626 ;  /* 0x441c8000040f7820 */ /* 0x040fe40000400000 */
[----:B------:R1:W4:Y:S01]  /*c300*/  MUFU.COS R21, R29 ;  /* 0x0000001d00157308 */ /* 0x0003220000000000 */
[----:B0-----:R-:W-:Y:S01]  /*c310*/  FFMA R27, R11, R22, R20 ;  /* 0x000000160b1b7223 */ /* 0x001fe20000000014 */
[----:B------:R-:W-:-:S03]  /*c320*/  FMUL R11, R4, 627 ;  /* 0x441cc000040b7820 */ /* 0x000fc60000400000 */
[----:B--2---:R-:W-:Y:S01]  /*c330*/  FFMA R22, R6, R17, R27 ;  /* 0x0000001106167223 */ /* 0x004fe2000000001b */
[----:B------:R-:W-:Y:S02]  /*c340*/  FMUL R17, R4, 628 ;  /* 0x441d000004117820 */ /* 0x000fe40000400000 */
[----:B------:R-:W-:Y:S01]  /*c350*/  MUFU.SIN R12, R28 ;  /* 0x0000001c000c7308 */ /* 0x000fe20000000400 */
[----:B-1----:R-:W-:Y:S01]  /*c360*/  FMUL.RZ R29, R16, 0.15915493667125701904 ;  /* 0x3e22f983101d7820 */ /* 0x002fe2000040c000 */
[----:B---3--:R-:W-:Y:S01]  /*c370*/  FFMA R27, R13, R24, R22 ;  /* 0x000000180d1b7223 */ /* 0x008fe20000000016 */
[----:B------:R-:W-:-:S03]  /*c380*/  FMUL R13, R4, 629 ;  /* 0x441d4000040d7820 */ /* 0x000fc60000400000 */
[----:B------:R-:W-:Y:S01]  /*c390*/  FFMA R27, R8, R19, R27 ;  /* 0x00000013081b7223 */ /* 0x000fe2000000001b */
[----:B------:R-:W-:Y:S01]  /*c3a0*/  FMUL R19, R4, 630 ;  /* 0x441d800004137820 */ /* 0x000fe20000400000 */
[----:B------:R0:W1:Y:S02]  /*c3b0*/  MUFU.COS R23, R28 ;  /* 0x0000001c00177308 */ /* 0x0000640000000000 */
[----:B----4-:R-:W-:Y:S01]  /*c3c0*/  FFMA R21, R10, R21, R27 ;  /* 0x000000150a157223 */ /* 0x010fe2000000001b */
[----:B------:R-:W-:-:S05]  /*c3d0*/  FMUL R10, R4, 631 ;  /* 0x441dc000040a7820 */ /* 0x000fca0000400000 */
        /* <DEDUP_REMOVED lines=8> */
[----:B0-----:R-:W-:Y:S01]  /*c460*/  FMUL.RZ R29, R15, 0.15915493667125701904 ;  /* 0x3e22f9830f1d7820 */ /* 0x001fe2000040c000 */
[----:B------:R-:W-:-:S06]  /*c470*/  FMUL.RZ R14, R5, 0.15915493667125701904 ;  /* 0x3e22f983050e7820 */ /* 0x000fcc000040c000 */
[----:B------:R0:W1:Y:S08]  /*c480*/  MUFU.COS R18, R26 ;  /* 0x0000001a00127308 */ /* 0x0000700000000000 */
        /* <DEDUP_REMOVED lines=13> */
[----:B--2---:R-:W-:Y:S01]  /*c560*/  FFMA R26, R16, R25, R27 ;  /* 0x00000019101a7223 */ /* 0x004fe2000000001b */
[----:B------:R-:W-:-:S03]  /*c570*/  FMUL R16, R4, 634 ;  /* 0x441e800004107820 */ /* 0x000fc60000400000 */
[----:B-1----:R-:W-:Y:S01]  /*c580*/  FFMA R18, R7, R18, R26 ;  /* 0x0000001207127223 */ /* 0x002fe2000000001a */
[----:B------:R-:W-:Y:S01]  /*c590*/  FMUL.RZ R27, R16, 0.15915493667125701904 ;  /* 0x3e22f983101b7820 */ /* 0x000fe2000040c000 */
[C---:B------:R-:W-:Y:S01]  /*c5a0*/  FMUL R7, R4.reuse, 635 ;  /* 0x441ec00004077820 */ /* 0x040fe20000400000 */
[----:B------:R0:W1:Y:S01]  /*c5b0*/  MUFU.COS R22, R28 ;  /* 0x0000001c00167308 */ /* 0x0000620000000000 */
[----:B---3--:R-:W-:Y:S01]  /*c5c0*/  FFMA R26, R9, R0, R18 ;  /* 0x00000000091a7223 */ /* 0x008fe20000000012 */
[C---:B------:R-:W-:Y:S01]  /*c5d0*/  FMUL R9, R4.reuse, 637 ;  /* 0x441f400004097820 */ /* 0x040fe20000400000 */
[----:B------:R-:W-:Y:S02]  /*c5e0*/  FMUL R0, R4, 636 ;  /* 0x441f000004007820 */ /* 0x000fe40000400000 */
[----:B----4-:R-:W-:-:S03]  /*c5f0*/  FFMA R20, R15, R20, R26 ;  /* 0x000000140f147223 */ /* 0x010fc6000000001a */
[----:B------:R-:W-:Y:S01]  /*c600*/  MUFU.SIN R13, R29 ;  /* 0x0000001d000d7308 */ /* 0x000fe20000000400 */
[----:B0-----:R-:W-:Y:S01]  /*c610*/  FMUL.RZ R28, R10, 0.15915493667125701904 ;  /* 0x3e22f9830a1c7820 */ /* 0x001fe2000040c000 */
[----:B------:R-:W-:Y:S01]  /*c620*/  FFMA R26, R11, R6, R20 ;  /* 0x000000060b1a7223 */ /* 0x000fe20000000014 */
[C---:B------:R-:W-:Y:S01]  /*c630*/  FMUL R6, R4.reuse, 638 ;  /* 0x441f800004067820 */ /* 0x040fe20000400000 */
[----:B------:R-:W-:-:S04]  /*c640*/  FMUL R11, R4, 639 ;  /* 0x441fc000040b7820 */ /* 0x000fc80000400000 */
[----:B------:R0:W2:Y:S01]  /*c650*/  MUFU.COS R8, R29 ;  /* 0x0000001d00087308 */ /* 0x0000a20000000000 */
[----:B-1----:R-:W-:-:S07]  /*c660*/  FFMA R22, R17, R22, R26 ;  /* 0x0000001611167223 */ /* 0x002fce000000001a */
        /* <DEDUP_REMOVED lines=8> */
[----:B------:R0:W2:Y:S08]  /*c6f0*/  MUFU.COS R23, R29 ;  /* 0x0000001d00177308 */ /* 0x0000b00000000000 */
[----:B------:R-:W-:Y:S01]  /*c700*/  MUFU.SIN R5, R14 ;  /* 0x0000000e00057308 */ /* 0x000fe20000000400 */
[----:B0-----:R-:W-:-:S07]  /*c710*/  FMUL.RZ R29, R0, 0.15915493667125701904 ;  /* 0x3e22f983001d7820 */ /* 0x001fce000040c000 */
[----:B------:R-:W-:Y:S08]  /*c720*/  MUFU.SIN R16, R27 ;  /* 0x0000001b00107308 */ /* 0x000ff00000000400 */
[----:B------:R0:W-:Y:S08]  /*c730*/  MUFU.COS R25, R27 ;  /* 0x0000001b00197308 */ /* 0x0001f00000000000 */
[----:B------:R-:W3:Y:S01]  /*c740*/  MUFU.COS R14, R14 ;  /* 0x0000000e000e7308 */ /* 0x000ee20000000000 */
[----:B0-----:R-:W-:-:S07]  /*c750*/  FMUL.RZ R27, R9, 0.15915493667125701904 ;  /* 0x3e22f983091b7820 */ /* 0x001fce000040c000 */
[----:B------:R-:W-:Y:S08]  /*c760*/  MUFU.SIN R9, R27 ;  /* 0x0000001b00097308 */ /* 0x000ff00000000400 */
[----:B------:R0:W-:Y:S08]  /*c770*/  MUFU.COS R20, R27 ;  /* 0x0000001b00147308 */ /* 0x0001f00000000000 */
[----:B------:R-:W-:Y:S01]  /*c780*/  MUFU.SIN R7, R28 ;  /* 0x0000001c00077308 */ /* 0x000fe20000000400 */
[----:B0-----:R-:W-:Y:S01]  /*c790*/  FFMA R27, R19, R24, R26 ;  /* 0x00000018131b7223 */ /* 0x001fe2000000001a */
[----:B------:R-:W-:-:S03]  /*c7a0*/  FMUL R19, R4, 641 ;  /* 0x4420400004137820 */ /* 0x000fc60000400000 */
[----:B-1----:R-:W-:Y:S01]  /*c7b0*/  FFMA R27, R10, R21, R27 ;  /* 0x000000150a1b7223 */ /* 0x002fe2000000001b */
[----:B------:R-:W-:Y:S01]  /*c7c0*/  FMUL.RZ R26, R19, 0.15915493667125701904 ;  /* 0x3e22f983131a7820 */ /* 0x000fe2000040c000 */
[----:B------:R-:W-:Y:S01]  /*c7d0*/  FMUL R21, R4, 642 ;  /* 0x4420800004157820 */ /* 0x000fe20000400000 */
[----:B------:R0:W1:Y:S01]  /*c7e0*/  MUFU.COS R18, R28 ;  /* 0x0000001c00127308 */ /* 0x0000620000000000 */
[----:B--2---:R-:W-:Y:S01]  /*c7f0*/  FFMA R24, R12, R23, R27 ;  /* 0x000000170c187223 */ /* 0x004fe2000000001b */
[----:B------:R-:W-:-:S03]  /*c800*/  FMUL R23, R4, 643 ;  /* 0x4420c00004177820 */ /* 0x000fc60000400000 */
[----:B---3--:R-:W-:Y:S01]  /*c810*/  FFMA R27, R5, R14, R24 ;  /* 0x0000000e051b7223 */ /* 0x008fe20000000018 */
[C---:B------:R-:W-:Y:S01]  /*c820*/  FMUL R5, R4.reuse, 644 ;  /* 0x4421000004057820 */ /* 0x040fe20000400000 */
[----:B------:R-:W-:Y:S01]  /*c830*/  FMUL R24, R4, 645 ;  /* 0x4421400004187820 */ /* 0x000fe20000400000 */
        /* <DEDUP_REMOVED lines=11> */
[----:B------:R-:W-:-:S03]  /*c8f0*/  FMUL.RZ R27, R24, 0.15915493667125701904 ;  /* 0x3e22f983181b7820 */ /* 0x000fc6000040c000 */
[----:B-1----:R-:W-:Y:S01]  /*c900*/  FFMA R25, R7, R18, R26 ;  /* 0x0000001207197223 */ /* 0x002fe2000000001a */
[----:B------:R-:W-:Y:S02]  /*c910*/  FMUL R18, R4, 646 ;  /* 0x4421800004127820 */ /* 0x000fe40000400000 */
[----:B------:R0:W1:Y:S01]  /*c920*/  MUFU.COS R22, R29 ;  /* 0x0000001d00167308 */ /* 0x0000620000000000 */
[----:B--2---:R-:W-:Y:S01]  /*c930*/  FFMA R26, R0, R15, R25 ;  /* 0x0000000f001a7223 */ /* 0x004fe20000000019 */
[----:B------:R-:W-:-:S03]  /*c940*/  FMUL R0, R4, 647 ;  /* 0x4421c00004007820 */ /* 0x000fc60000400000 */
[----:B------:R-:W-:Y:S01]  /*c950*/  FFMA R25, R9, R20, R26 ;  /* 0x0000001409197223 */ /* 0x000fe2000000001a */
[----:B------:R-:W-:Y:S02]  /*c960*/  FMUL R20, R4, 648 ;  /* 0x4422000004147820 */ /* 0x000fe40000400000 */
[----:B------:R-:W-:Y:S01]  /*c970*/  MUFU.SIN R8, R13 ;  /* 0x0000000d00087308 */ /* 0x000fe20000000400 */
[----:B0-----:R-:W-:Y:S01]  /*c980*/  FMUL.RZ R29, R23, 0.15915493667125701904 ;  /* 0x3e22f983171d7820 */ /* 0x001fe2000040c000 */
[----:B---3--:R-:W-:Y:S01]  /*c990*/  FFMA R26, R6, R17, R25 ;  /* 0x00000011061a7223 */ /* 0x008fe20000000019 */
[----:B------:R-:W-:-:S05]  /*c9a0*/  FMUL R6, R4, 649 ;  /* 0x4422400004067820 */ /* 0x000fca0000400000 */
[----:B------:R-:W0:Y:S01]  /*c9b0*/  MUFU.COS R13, R13 ;  /* 0x0000000d000d7308 */ /* 0x000e220000000000 */
[----:B-1----:R-:W-:Y:S01]  /*c9c0*/  FFMA R25, R11, R22, R26 ;  /* 0x000000160b197223 */ /* 0x002fe2000000001a */
[----:B------:R-:W-:-:S06]  /*c9d0*/  FMUL R22, R4, 650 ;  /* 0x4422800004167820 */ /* 0x000fcc0000400000 */
[----:B------:R-:W-:Y:S08]  /*c9e0*/  MUFU.SIN R21, R28 ;  /* 0x0000001c00157308 */ /* 0x000ff00000000400 */
[----:B------:R1:W2:Y:S01]  /*c9f0*/  MUFU.COS R12, R28 ;  /* 0x0000001c000c7308 */ /* 0x0002a20000000000 */
[----:B0-----:R-:W-:Y:S01]  /*ca00*/  FFMA R26, R8, R13, R25 ;  /* 0x0000000d081a7223 */ /* 0x001fe20000000019 */
[----:B------:R-:W-:-:S03]  /*ca10*/  FMUL R8, R4, 651 ;  /* 0x4422c00004087820 */ /* 0x000fc60000400000 */
[----:B------:R-:W-:Y:S01]  /*ca20*/  FFMA R26, R19, R10, R26 ;  /* 0x0000000a131a7223 */ /* 0x000fe2000000001a */
[----:B------:R-:W-:Y:S01]  /*ca30*/  FMUL.RZ R25, R8, 0.15915493667125701904 ;  /* 0x3e22f98308197820 */ /* 0x000fe2000040c000 */
[----:B------:R-:W-:Y:S01]  /*ca40*/  FMUL R10, R4, 652 ;  /* 0x44230000040a7820 */ /* 0x000fe20000400000 */
[----:B------:R-:W-:Y:S01]  /*ca50*/  MUFU.SIN R23, R29 ;  /* 0x0000001d00177308 */ /* 0x000fe20000000400 */
[----:B-1----:R-:W-:-:S07]  /*ca60*/  FMUL.RZ R28, R5, 0.15915493667125701904 ;  /* 0x3e22f983051c7820 */ /* 0x002fce000040c000 */
        /* <DEDUP_REMOVED lines=19> */
[----:B------:R2:W0:Y:S08]  /*cba0*/  MUFU.COS R17, R27 ;  /* 0x0000001b00117308 */ /* 0x0004300000000000 */
        /* <DEDUP_REMOVED lines=13> */
[----:B0-----:R-:W-:Y:S01]  /*cc80*/  FFMA R27, R20, R17, R9 ;  /* 0x00000011141b7223 */ /* 0x001fe20000000009 */
[----:B------:R-:W-:-:S05]  /*cc90*/  FMUL R9, R4, 659 ;  /* 0x4424c00004097820 */ /* 0x000fca0000400000 */
        /* <DEDUP_REMOVED lines=22> */
[----:B------:R-:W-:-:S04]  /*ce00*/  FMUL R12, R4, 664 ;  /* 0x44260000040c7820 */ /* 0x000fc80000400000 */
[----:B------:R-:W-:Y:S02]  /*ce10*/  FMUL.RZ R27, R12, 0.15915493667125701904 ;  /* 0x3e22f9830c1b7820 */ /* 0x000fe4000040c000 */
        /* <DEDUP_REMOVED lines=64> */
[----:B------:R4:W5:Y:S01]  /*d220*/  MUFU.COS R17, R28 ;  /* 0x0000001c00117308 */ /* 0x0009620000000000 */
[----:B0-----:R-:W-:-:S07]  /*d230*/  FMUL.RZ R27, R10, 0.15915493667125701904 ;  /* 0x3e22f9830a1b7820 */ /* 0x001fce000040c000 */
[----:B------:R-:W-:Y:S01]  /*d240*/  MUFU.SIN R0, R29 ;  /* 0x0000001d00007308 */ /* 0x000fe20000000400 */
[----:B----4-:R-:W-:-:S07]  /*d250*/  FMUL.RZ R28, R6, 0.15915493667125701904 ;  /* 0x3e22f983061c7820 */ /* 0x010fce000040c000 */
        /* <DEDUP_REMOVED lines=8> */
[----:B------:R-:W-:Y:S02]  /*d2e0*/  FMUL R7, R4, 677 ;  /* 0x4429400004077820 */ /* 0x000fe40000400000 */
[----:B------:R0:W1:Y:S01]  /*d2f0*/  MUFU.COS R13, R28 ;  /* 0x0000001c000d7308 */ /* 0x0000620000000000 */
[----:B---3--:R-:W-:Y:S01]  /*d300*/  FFMA R27, R18, R15, R27 ;  /* 0x0000000f121b7223 */ /* 0x008fe2000000001b */
[----:B------:R-:W-:-:S03]  /*d310*/  FMUL R15, R4, 678 ;  /* 0x44298000040f7820 */ /* 0x000fc60000400000 */
[----:B-----5:R-:W-:Y:S01]  /*d320*/  FFMA R27, R24, R17, R27 ;  /* 0x00000011181b7223 */ /* 0x020fe2000000001b */
[----:B------:R-:W-:Y:S02]  /*d330*/  FMUL R17, R4, 679 ;  /* 0x4429c00004117820 */ /* 0x000fe40000400000 */
[----:B------:R-:W-:Y:S01]  /*d340*/  MUFU.SIN R8, R29 ;  /* 0x0000001d00087308 */ /* 0x000fe20000000400 */
[----:B----4-:R-:W-:Y:S01]  /*d350*/  FFMA R9, R0, R9, R27 ;  /* 0x0000000900097223 */ /* 0x010fe2000000001b */
[----:B0-----:R-:W-:Y:S01]  /*d360*/  FMUL.RZ R28, R12, 0.15915493667125701904 ;  /* 0x3e22f9830c1c7820 */ /* 0x001fe2000040c000 */
[----:B------:R-:W-:Y:S02]  /*d370*/  FMUL R0, R4, 680 ;  /* 0x442a000004007820 */ /* 0x000fe40000400000 */
[----:B------:R-:W-:Y:S01]  /*d380*/  FFMA R27, R20, R11, R9 ;  /* 0x0000000b141b7223 */ /* 0x000fe20000000009 */
[----:B------:R-:W-:Y:S02]  /*d390*/  FMUL R11, R4, 681 ;  /* 0x442a4000040b7820 */ /* 0x000fe40000400000 */
        /* <DEDUP_REMOVED lines=37> */
[C---:B------:R-:W-:Y:S01]  /*d5f0*/  FMUL R14, R4.reuse, 687 ;  /* 0x442bc000040e7820 */ /* 0x040fe20000400000 */
[----:B------:R1:W2:Y:S01]  /*d600*/  MUFU.COS R6, R28 ;  /* 0x0000001c00067308 */ /* 0x0002a20000000000 */
[----:B---3--:R-:W-:Y:S01]  /*d610*/  FFMA R26, R7, R16, R26 ;  /* 0x00000010071a7223 */ /* 0x008fe2000000001a */
[----:B------:R-:W-:-:S03]  /*d620*/  FMUL R16, R4, 688 ;  /* 0x442c000004107820 */ /* 0x000fc60000400000 */
[----:B----4-:R-:W-:Y:S01]  /*d630*/  FFMA R26, R15, R18, R26 ;  /* 0x000000120f1a7223 */ /* 0x010fe2000000001a */
[----:B------:R-:W-:Y:S02]  /*d640*/  FMUL R18, R4, 689 ;  /* 0x442c400004127820 */ /* 0x000fe40000400000 */
        /* <DEDUP_REMOVED lines=9> */
[----:B-----5:R-:W-:Y:S01]  /*d6e0*/  FFMA R25, R17, R24, R26 ;  /* 0x0000001811197223 */ /* 0x020fe2000000001a */
[----:B------:R-:W-:-:S03]  /*d6f0*/  FMUL R24, R4, 690 ;  /* 0x442c800004187820 */ /* 0x000fc60000400000 */
[----:B0-----:R-:W-:Y:S01]  /*d700*/  FFMA R26, R0, R9, R25 ;  /* 0x00000009001a7223 */ /* 0x001fe20000000019 */
[C---:B------:R-:W-:Y:S02]  /*d710*/  FMUL R0, R4.reuse, 691 ;  /* 0x442cc00004007820 */ /* 0x040fe40000400000 */
[----:B------:R0:W4:Y:S01]  /*d720*/  MUFU.COS R21, R27 ;  /* 0x0000001b00157308 */ /* 0x0001220000000000 */
[----:B--2---:R-:W-:Y:S01]  /*d730*/  FFMA R26, R11, R6, R26 ;  /* 0x000000060b1a7223 */ /* 0x004fe2000000001a */
[----:B------:R-:W-:-:S03]  /*d740*/  FMUL R6, R4, 692 ;  /* 0x442d000004067820 */ /* 0x000fc60000400000 */
[----:B---3--:R-:W-:Y:S01]  /*d750*/  FFMA R26, R13, R8, R26 ;  /* 0x000000080d1a7223 */ /* 0x008fe2000000001a */
[----:B------:R-:W-:Y:S02]  /*d760*/  FMUL R8, R4, 693 ;  /* 0x442d400004087820 */ /* 0x000fe40000400000 */
[----:B------:R-:W-:Y:S01]  /*d770*/  MUFU.SIN R22, R28 ;  /* 0x0000001c00167308 */ /* 0x000fe20000000400 */
[----:B0-----:R-:W-:Y:S01]  /*d780*/  FMUL.RZ R27, R14, 0.15915493667125701904 ;  /* 0x3e22f9830e1b7820 */ /* 0x001fe2000040c000 */
[----:B-1----:R-:W-:Y:S01]  /*d790*/  FFMA R25, R19, R20, R26 ;  /* 0x0000001413197223 */ /* 0x002fe2000000001a */
[----:B------:R-:W-:-:S04]  /*d7a0*/  FMUL R20, R4, 694 ;  /* 0x442d800004147820 */ /* 0x000fc80000400000 */
[----:B------:R-:W-:Y:S01]  /*d7b0*/  FMUL.RZ R26, R20, 0.15915493667125701904 ;  /* 0x3e22f983141a7820 */ /* 0x000fe2000040c000 */
[----:B------:R0:W1:Y:S01]  /*d7c0*/  MUFU.COS R23, R28 ;  /* 0x0000001c00177308 */ /* 0x0000620000000000 */
[----:B----4-:R-:W-:Y:S01]  /*d7d0*/  FFMA R25, R10, R21, R25 ;  /* 0x000000150a197223 */ /* 0x010fe20000000019 */
        /* <DEDUP_REMOVED lines=21> */
[----:B--2---:R-:W-:Y:S01]  /*d930*/  FFMA R27, R14, R7, R27 ;  /* 0x000000070e1b7223 */ /* 0x004fe2000000001b */
[C---:B------:R-:W-:Y:S01]  /*d940*/  FMUL R7, R4.reuse, 698 ;  /* 0x442e800004077820 */ /* 0x040fe20000400000 */
[----:B------:R-:W-:Y:S01]  /*d950*/  FMUL R14, R4, 699 ;  /* 0x442ec000040e7820 */ /* 0x000fe20000400000 */
[----:B------:R0:W2:Y:S01]  /*d960*/  MUFU.COS R11, R28 ;  /* 0x0000001c000b7308 */ /* 0x0000a20000000000 */
[----:B-1----:R-:W-:-:S04]  /*d970*/  FFMA R15, R16, R15, R27 ;  /* 0x0000000f100f7223 */ /* 0x002fc8000000001b */
[----:B---3--:R-:W-:Y:S01]  /*d980*/  FFMA R27, R18, R17, R15 ;  /* 0x00000011121b7223 */ /* 0x008fe2000000000f */
[----:B------:R-:W-:Y:S02]  /*d990*/  FMUL R15, R4, 700 ;  /* 0x442f0000040f7820 */ /* 0x000fe40000400000 */
[----:B------:R-:W-:Y:S01]  /*d9a0*/  MUFU.SIN R6, R29 ;  /* 0x0000001d00067308 */ /* 0x000fe20000000400 */
[----:B0-----:R-:W-:Y:S01]  /*d9b0*/  FMUL.RZ R28, R10, 0.15915493667125701904 ;  /* 0x3e22f9830a1c7820 */ /* 0x001fe2000040c000 */
[----:B------:R-:W-:Y:S01]  /*d9c0*/  FFMA R27, R24, R9, R27 ;  /* 0x00000009181b7223 */ /* 0x000fe2000000001b */
        /* <DEDUP_REMOVED lines=116> */
[C---:B------:R-:W-:Y:S02]  /*e110*/  FMUL R6, R4.reuse, 724 ;  /* 0x4435000004067820 */ /* 0x040fe40000400000 */
        /* <DEDUP_REMOVED lines=78> */
[C---:B------:R-:W-:Y:S01]  /*e600*/  FMUL R17, R4.reuse, 741 ;  /* 0x4439400004117820 */ /* 0x040fe20000400000 */
[----:B------:R-:W-:-:S05]  /*e610*/  FMUL R22, R4, 743 ;  /* 0x4439c00004167820 */ /* 0x000fca0000400000 */
        /* <DEDUP_REMOVED lines=22> */
[----:B------:R-:W-:-:S03]  /*e780*/  FMUL.RZ R27, R22, 0.15915493667125701904 ;  /* 0x3e22f983161b7820 */ /* 0x000fc6000040c000 */
[----:B--2---:R-:W-:Y:S01]  /*e790*/  FFMA R26, R9, R0, R26 ;  /* 0x00000000091a7223 */ /* 0x004fe2000000001a */
[C---:B------:R-:W-:Y:S02]  /*e7a0*/  FMUL R0, R4.reuse, 744 ;  /* 0x443a000004007820 */ /* 0x040fe40000400000 */
[----:B------:R0:W1:Y:S01]  /*e7b0*/  MUFU.COS R23, R28 ;  /* 0x0000001c00177308 */ /* 0x0000620000000000 */
[----:B---3--:R-:W-:Y:S01]  /*e7c0*/  FFMA R25, R11, R18, R26 ;  /* 0x000000120b197223 */ /* 0x008fe2000000001a */
[----:B------:R-:W-:-:S03]  /*e7d0*/  FMUL R18, R4, 745 ;  /* 0x443a400004127820 */ /* 0x000fc60000400000 */
[----:B----4-:R-:W-:Y:S01]  /*e7e0*/  FFMA R26, R6, R21, R25 ;  /* 0x00000015061a7223 */ /* 0x010fe20000000019 */
        /* <DEDUP_REMOVED lines=29> */
[----:B------:R-:W-:-:S04]  /*e9c0*/  FMUL R14, R4, 753 ;  /* 0x443c4000040e7820 */ /* 0x000fc80000400000 */
[----:B------:R-:W-:Y:S02]  /*e9d0*/  FMUL.RZ R26, R14, 0.15915493667125701904 ;  /* 0x3e22f9830e1a7820 */ /* 0x000fe4000040c000 */
        /* <DEDUP_REMOVED lines=26> */
[----:B------:R-:W-:Y:S01]  /*eb80*/  FFMA R13, R6, R13, R27 ;  /* 0x0000000d060d7223 */ /* 0x000fe2000000001b */
[----:B------:R-:W-:Y:S02]  /*eb90*/  FMUL R6, R4, 757 ;  /* 0x443d400004067820 */ /* 0x000fe40000400000 */
[----:B------:R-:W-:Y:S01]  /*eba0*/  MUFU.SIN R12, R29 ;  /* 0x0000001d000c7308 */ /* 0x000fe20000000400 */
[----:B0-----:R-:W-:Y:S01]  /*ebb0*/  FMUL.RZ R28, R7, 0.15915493667125701904 ;  /* 0x3e22f983071c7820 */ /* 0x001fe2000040c000 */
[----:B----4-:R-:W-:Y:S01]  /*ebc0*/  FFMA R27, R24, R23, R13 ;  /* 0x00000017181b7223 */ /* 0x010fe2000000000d */
[----:B------:R-:W-:-:S05]  /*ebd0*/  FMUL R13, R4, 758 ;  /* 0x443d8000040d7820 */ /* 0x000fca0000400000 */
        /* <DEDUP_REMOVED lines=19> */
[----:B------:R2:W-:Y:S08]  /*ed10*/  MUFU.COS R19, R26 ;  /* 0x0000001a00137308 */ /* 0x0005f00000000000 */
[----:B------:R-:W-:Y:S01]  /*ed20*/  MUFU.SIN R0, R29 ;  /* 0x0000001d00007308 */ /* 0x000fe20000000400 */
[----:B--2---:R-:W-:Y:S01]  /*ed30*/  FFMA R26, R12, R25, R27 ;  /* 0x000000190c1a7223 */ /* 0x004fe2000000001b */
[----:B------:R-:W-:-:S03]  /*ed40*/  FMUL R12, R4, 761 ;  /* 0x443e4000040c7820 */ /* 0x000fc60000400000 */
[----:B-1----:R-:W-:Y:S01]  /*ed50*/  FFMA R25, R7, R20, R26 ;  /* 0x0000001407197223 */ /* 0x002fe2000000001a */
[----:B------:R-:W-:Y:S01]  /*ed60*/  FMUL.RZ R27, R12, 0.15915493667125701904 ;  /* 0x3e22f9830c1b7820 */ /* 0x000fe2000040c000 */
[----:B------:R-:W-:Y:S01]  /*ed70*/  FMUL R20, R4, 762 ;  /* 0x443e800004147820 */ /* 0x000fe20000400000 */
[----:B------:R0:W1:Y:S01]  /*ed80*/  MUFU.COS R21, R29 ;  /* 0x0000001d00157308 */ /* 0x0000620000000000 */
[----:B------:R-:W-:Y:S01]  /*ed90*/  FFMA R25, R16, R15, R25 ;  /* 0x0000000f10197223 */ /* 0x000fe20000000019 */
[----:B------:R-:W-:Y:S01]  /*eda0*/  FMUL R16, R4, 763 ;  /* 0x443ec00004107820 */ /* 0x000fe20000400000 */
[----:B------:R-:W-:Y:S02]  /*edb0*/  FMUL.RZ R26, R20, 0.15915493667125701904 ;  /* 0x3e22f983141a7820 */ /* 0x000fe4000040c000 */
[----:B---3--:R-:W-:Y:S01]  /*edc0*/  FFMA R14, R14, R9, R25 ;  /* 0x000000090e0e7223 */ /* 0x008fe20000000019 */
        /* <DEDUP_REMOVED lines=11> */
[----:B-----5:R-:W-:Y:S01]  /*ee80*/  FFMA R27, R17, R22, R14 ;  /* 0x00000016111b7223 */ /* 0x020fe2000000000e */
[----:B------:R-:W-:-:S03]  /*ee90*/  FMUL R17, R4, 765 ;  /* 0x443f400004117820 */ /* 0x000fc60000400000 */
[----:B-1----:R-:W-:Y:S01]  /*eea0*/  FFMA R22, R0, R21, R27 ;  /* 0x0000001500167223 */ /* 0x002fe2000000001b */
[C---:B------:R-:W-:Y:S02]  /*eeb0*/  FMUL R21, R4.reuse, 766 ;  /* 0x443f800004157820 */ /* 0x040fe40000400000 */
[----:B------:R0:W-:Y:S01]  /*eec0*/  MUFU.COS R15, R26 ;  /* 0x0000001a000f7308 */ /* 0x0001e20000000000 */
[----:B------:R-:W-:Y:S01]  /*eed0*/  FFMA R27, R11, R18, R22 ;  /* 0x000000120b1b7223 */ /* 0x000fe20000000016 */
[C---:B------:R-:W-:Y:S01]  /*eee0*/  FMUL R11, R4.reuse, 767 ;  /* 0x443fc000040b7820 */ /* 0x040fe20000400000 */
[----:B------:R-:W-:-:S05]  /*eef0*/  FMUL R22, R4, 768 ;  /* 0x4440000004167820 */ /* 0x000fca0000400000 */
[----:B------:R-:W-:Y:S01]  /*ef00*/  MUFU.SIN R5, R28 ;  /* 0x0000001c00057308 */ /* 0x000fe20000000400 */
[----:B0-----:R-:W-:-:S07]  /*ef10*/  FMUL.RZ R26, R17, 0.15915493667125701904 ;  /* 0x3e22f983111a7820 */ /* 0x001fce000040c000 */
[----:B------:R0:W1:Y:S08]  /*ef20*/  MUFU.COS R10, R28 ;  /* 0x0000001c000a7308 */ /* 0x0000700000000000 */
[----:B------:R-:W-:Y:S01]  /*ef30*/  MUFU.SIN R17, R26 ;  /* 0x0000001a00117308 */ /* 0x000fe20000000400 */
[----:B0-----:R-:W-:-:S07]  /*ef40*/  FMUL.RZ R28, R16, 0.15915493667125701904 ;  /* 0x3e22f983101c7820 */ /* 0x001fce000040c000 */
[----:B------:R2:W-:Y:S08]  /*ef50*/  MUFU.COS R0, R26 ;  /* 0x0000001a00007308 */ /* 0x0005f00000000000 */
[----:B------:R-:W-:Y:S01]  /*ef60*/  MUFU.SIN R16, R28 ;  /* 0x0000001c00107308 */ /* 0x000fe20000000400 */
[----:B--2---:R-:W-:Y:S01]  /*ef70*/  FFMA R26, R6, R23, R27 ;  /* 0x00000017061a7223 */ /* 0x004fe2000000001b */
[----:B------:R-:W-:-:S03]  /*ef80*/  FMUL R23, R4, 769 ;  /* 0x4440400004177820 */ /* 0x000fc60000400000 */
[----:B---3--:R-:W-:Y:S01]  /*ef90*/  FFMA R27, R13, R24, R26 ;  /* 0x000000180d1b7223 */ /* 0x008fe2000000001a */
[----:B------:R-:W-:Y:S02]  /*efa0*/  FMUL.RZ R26, R23, 0.15915493667125701904 ;  /* 0x3e22f983171a7820 */ /* 0x000fe4000040c000 */
[----:B------:R0:W2:Y:S01]  /*efb0*/  MUFU.COS R25, R28 ;  /* 0x0000001c00197308 */ /* 0x0000a20000000000 */
[----:B------:R-:W-:Y:S01]  /*efc0*/  FFMA R24, R8, R19, R27 ;  /* 0x0000001308187223 */ /* 0x000fe2000000001b */
[----:B------:R-:W-:-:S03]  /*efd0*/  FMUL R19, R4, 770 ;  /* 0x4440800004137820 */ /* 0x000fc60000400000 */
[----:B-1----:R-:W-:Y:S01]  /*efe0*/  FFMA R27, R5, R10, R24 ;  /* 0x0000000a051b7223 */ /* 0x002fe20000000018 */
[----:B------:R-:W-:Y:S02]  /*eff0*/  FMUL R5, R4, 771 ;  /* 0x4440c00004057820 */ /* 0x000fe40000400000 */
[----:B------:R-:W-:Y:S01]  /*f000*/  MUFU.SIN R9, R29 ;  /* 0x0000001d00097308 */ /* 0x000fe20000000400 */
[----:B0-----:R-:W-:Y:S01]  /*f010*/  FMUL.RZ R28, R21, 0.15915493667125701904 ;  /* 0x3e22f983151c7820 */ /* 0x001fe2000040c000 */
[----:B------:R-:W-:Y:S01]  /*f020*/  FFMA R27, R12, R7, R27 ;  /* 0x000000070c1b7223 */ /* 0x000fe2000000001b */
[----:B------:R-:W-:Y:S01]  /*f030*/  FMUL.RZ R24, R5, 0.15915493667125701904 ;  /* 0x3e22f98305187820 */ /* 0x000fe2000040c000 */
[----:B------:R-:W-:Y:S02]  /*f040*/  FMUL R7, R4, 772 ;  /* 0x4441000004077820 */ /* 0x000fe40000400000 */
[----:B------:R-:W-:Y:S01]  /*f050*/  FFMA R27, R20, R15, R27 ;  /* 0x0000000f141b7223 */ /* 0x000fe2000000001b */
[----:B------:R-:W-:Y:S01]  /*f060*/  FMUL R15, R4, 773 ;  /* 0x44414000040f7820 */ /* 0x000fe20000400000 */
        /* <DEDUP_REMOVED lines=9> */
[----:B------:R2:W-:Y:S08]  /*f100*/  MUFU.COS R8, R26 ;  /* 0x0000001a00087308 */ /* 0x0005f00000000000 */
[----:B------:R-:W-:Y:S01]  /*f110*/  MUFU.SIN R22, R28 ;  /* 0x0000001c00167308 */ /* 0x000fe20000000400 */
[----:B--2---:R-:W-:-:S04]  /*f120*/  FFMA R26, R16, R25, R27 ;  /* 0x00000019101a7223 */ /* 0x004fc8000000001b */
[----:B-1----:R-:W-:Y:S01]  /*f130*/  FFMA R14, R9, R14, R26 ;  /* 0x0000000e090e7223 */ /* 0x002fe2000000001a */
[C---:B------:R-:W-:Y:S02]  /*f140*/  FMUL R9, R4.reuse, 775 ;  /* 0x4441c00004097820 */ /* 0x040fe40000400000 */
[----:B------:R0:W1:Y:S01]  /*f150*/  MUFU.COS R13, R28 ;  /* 0x0000001c000d7308 */ /* 0x0000620000000000 */
[----:B------:R-:W-:Y:S01]  /*f160*/  FFMA R26, R17, R0, R14 ;  /* 0x00000000111a7223 */ /* 0x000fe2000000000e */
[C---:B------:R-:W-:Y:S01]  /*f170*/  FMUL R0, R4.reuse, 776 ;  /* 0x4442000004007820 */ /* 0x040fe20000400000 */
[----:B------:R-:W-:Y:S02]  /*f180*/  FMUL R17, R4, 777 ;  /* 0x4442400004117820 */ /* 0x000fe40000400000 */
[----:B---3--:R-:W-:-:S03]  /*f190*/  FFMA R18, R21, R18, R26 ;  /* 0x0000001215127223 */ /* 0x008fc6000000001a */
        /* <DEDUP_REMOVED lines=16> */
[----:B0-----:R-:W-:-:S04]  /*f2a0*/  FMUL R24, R4, 774 ;  /* 0x4441800004187820 */ /* 0x001fc80000400000 */
[----:B------:R-:W-:-:S03]  /*f2b0*/  FMUL.RZ R27, R24, 0.15915493667125701904 ;  /* 0x3e22f983181b7820 */ /* 0x000fc6000040c000 */
        /* <DEDUP_REMOVED lines=21> */
[----:B-1----:R-:W-:Y:S01]  /*f410*/  FFMA R27, R15, R16, R26 ;  /* 0x000000100f1b7223 */ /* 0x002fe2000000001a */
[----:B------:R-:W-:-:S03]  /*f420*/  FMUL R15, R4, 784 ;  /* 0x44440000040f7820 */ /* 0x000fc60000400000 */
[----:B--2---:R-:W-:Y:S01]  /*f430*/  FFMA R26, R24, R25, R27 ;  /* 0x00000019181a7223 */ /* 0x004fe2000000001b */
[----:B------:R-:W-:Y:S02]  /*f440*/  FMUL R24, R4, 785 ;  /* 0x4444400004187820 */ /* 0x000fe40000400000 */
[----:B------:R1:W2:Y:S01]  /*f450*/  MUFU.COS R13, R28 ;  /* 0x0000001c000d7308 */ /* 0x0002a20000000000 */
[----:B---3--:R-:W-:Y:S01]  /*f460*/  FFMA R25, R9, R14, R26 ;  /* 0x0000000e09197223 */ /* 0x008fe2000000001a */
[----:B------:R-:W-:Y:S01]  /*f470*/  FMUL.RZ R27, R24, 0.15915493667125701904 ;  /* 0x3e22f983181b7820 */ /* 0x000fe2000040c000 */
[----:B------:R-:W-:Y:S02]  /*f480*/  FMUL R14, R4, 786 ;  /* 0x44448000040e7820 */ /* 0x000fe40000400000 */
        /* <DEDUP_REMOVED lines=25> */
[----:B------:R-:W0:Y:S08]  /*f620*/  MUFU.COS R23, R23 ;  /* 0x0000001700177308 */ /* 0x000e300000000000 */
[----:B------:R-:W-:Y:S08]  /*f630*/  MUFU.SIN R24, R27 ;  /* 0x0000001b00187308 */ /* 0x000ff00000000400 */
[----:B------:R3:W-:Y:S08]  /*f640*/  MUFU.COS R9, R27 ;  /* 0x0000001b00097308 */ /* 0x0007f00000000000 */
[----:B------:R-:W-:Y:S01]  /*f650*/  MUFU.SIN R15, R28 ;  /* 0x0000001c000f7308 */ /* 0x000fe20000000400 */
[----:B---3--:R-:W-:-:S07]  /*f660*/  FMUL.RZ R27, R18, 0.15915493667125701904 ;  /* 0x3e22f983121b7820 */ /* 0x008fce000040c000 */
[----:B------:R3:W4:Y:S08]  /*f670*/  MUFU.COS R16, R28 ;  /* 0x0000001c00107308 */ /* 0x0007300000000000 */
[----:B------:R-:W-:Y:S01]  /*f680*/  MUFU.SIN R18, R27 ;  /* 0x0000001b00127308 */ /* 0x000fe20000000400 */
[----:B---3--:R-:W-:-:S07]  /*f690*/  FMUL.RZ R28, R0, 0.15915493667125701904 ;  /* 0x3e22f983001c7820 */ /* 0x008fce000040c000 */
[----:B------:R1:W-:Y:S08]  /*f6a0*/  MUFU.COS R13, R27 ;  /* 0x0000001b000d7308 */ /* 0x0003f00000000000 */
[----:B------:R-:W-:Y:S01]  /*f6b0*/  MUFU.SIN R14, R29 ;  /* 0x0000001d000e7308 */ /* 0x000fe20000000400 */
[----:B-1----:R-:W-:Y:S01]  /*f6c0*/  FFMA R27, R10, R5, R25 ;  /* 0x000000050a1b7223 */ /* 0x002fe20000000019 */
[----:B------:R-:W-:-:S03]  /*f6d0*/  FMUL R5, R4, 792 ;  /* 0x4446000004057820 */ /* 0x000fc60000400000 */
[----:B--2---:R-:W-:Y:S01]  /*f6e0*/  FFMA R27, R12, R7, R27 ;  /* 0x000000070c1b7223 */ /* 0x004fe2000000001b */
[----:B------:R-:W-:Y:S02]  /*f6f0*/  FMUL R7, R4, 793 ;  /* 0x4446400004077820 */ /* 0x000fe40000400000 */
[----:B------:R1:W2:Y:S02]  /*f700*/  MUFU.COS R21, R29 ;  /* 0x0000001d00157308 */ /* 0x0002a40000000000 */
[----:B------:R-:W-:-:S06]  /*f710*/  FMUL.RZ R12, R7, 0.15915493667125701904 ;  /* 0x3e22f983070c7820 */ /* 0x000fcc000040c000 */
[----:B------:R-:W-:Y:S01]  /*f720*/  MUFU.SIN R0, R28 ;  /* 0x0000001c00007308 */ /* 0x000fe20000000400 */
[----:B-1----:R-:W-:-:S07]  /*f730*/  FMUL.RZ R29, R6, 0.15915493667125701904 ;  /* 0x3e22f983061d7820 */ /* 0x002fce000040c000 */
[----:B------:R1:W3:Y:S08]  /*f740*/  MUFU.COS R17, R28 ;  /* 0x0000001c00117308 */ /* 0x0002f00000000000 */
[----:B------:R-:W-:Y:S01]  /*f750*/  MUFU.SIN R22, R26 ;  /* 0x0000001a00167308 */ /* 0x000fe20000000400 */
[----:B-1----:R-:W-:-:S07]  /*f760*/  FMUL.RZ R28, R8, 0.15915493667125701904 ;  /* 0x3e22f983081c7820 */ /* 0x002fce000040c000 */
[----:B------:R0:W-:Y:S08]  /*f770*/  MUFU.COS R19, R26 ;  /* 0x0000001a00137308 */ /* 0x0001f00000000000 */
[----:B------:R-:W-:Y:S01]  /*f780*/  MUFU.SIN R6, R29 ;  /* 0x0000001d00067308 */ /* 0x000fe20000000400 */
[----:B0-----:R-:W-:Y:S01]  /*f790*/  FFMA R26, R20, R23, R27 ;  /* 0x00000017141a7223 */ /* 0x001fe2000000001b */
[----:B------:R-:W-:-:S03]  /*f7a0*/  FMUL R20, R4, 794 ;  /* 0x4446800004147820 */ /* 0x000fc60000400000 */
[----:B----4-:R-:W-:Y:S01]  /*f7b0*/  FFMA R27, R15, R16, R26 ;  /* 0x000000100f1b7223 */ /* 0x010fe2000000001a */
[----:B------:R-:W-:Y:S02]  /*f7c0*/  FMUL R15, R4, 795 ;  /* 0x4446c000040f7820 */ /* 0x000fe40000400000 */
[----:B------:R0:W1:Y:S01]  /*f7d0*/  MUFU.COS R11, R29 ;  /* 0x0000001d000b7308 */ /* 0x0000620000000000 */
[----:B------:R-:W-:Y:S01]  /*f7e0*/  FFMA R27, R24, R9, R27 ;  /* 0x00000009181b7223 */ /* 0x000fe2000000001b */
[----:B------:R-:W-:Y:S01]  /*f7f0*/  FMUL.RZ R26, R15, 0.15915493667125701904 ;  /* 0x3e22f9830f1a7820 */ /* 0x000fe2000040c000 */
[----:B------:R-:W-:Y:S02]  /*f800*/  FMUL R9, R4, 796 ;  /* 0x4447000004097820 */ /* 0x000fe40000400000 */
[----:B--2---:R-:W-:Y:S01]  /*f810*/  FFMA R21, R14, R21, R27 ;  /* 0x000000150e157223 */ /* 0x004fe2000000001b */
[----:B------:R-:W-:Y:S02]  /*f820*/  FMUL R14, R4, 797 ;  /* 0x44474000040e7820 */ /* 0x000fe40000400000 */
[----:B------:R-:W-:Y:S01]  /*f830*/  MUFU.SIN R8, R28 ;  /* 0x0000001c00087308 */ /* 0x000fe20000000400 */
[----:B0-----:R-:W-:Y:S01]  /*f840*/  FMUL.RZ R29, R5, 0.15915493667125701904 ;  /* 0x3e22f983051d7820 */ /* 0x001fe2000040c000 */
[----:B---3--:R-:W-:Y:S01]  /*f850*/  FFMA R21, R0, R17, R21 ;  /* 0x0000001100157223 */ /* 0x008fe20000000015 */
[----:B------:R-:W-:-:S03]  /*f860*/  FMUL R0, R4, 798 ;  /* 0x4447800004007820 */ /* 0x000fc60000400000 */
[----:B------:R-:W-:Y:S01]  /*f870*/  FFMA R27, R18, R13, R21 ;  /* 0x0000000d121b7223 */ /* 0x000fe20000000015 */
[----:B------:R-:W-:Y:S01]  /*f880*/  FMUL R13, R4, 799 ;  /* 0x4447c000040d7820 */ /* 0x000fe20000400000 */
[----:B------:R0:W2:Y:S02]  /*f890*/  MUFU.COS R25, R28 ;  /* 0x0000001c00197308 */ /* 0x0000a40000000000 */
[----:B-1----:R-:W-:Y:S01]  /*f8a0*/  FFMA R11, R6, R11, R27 ;  /* 0x0000000b060b7223 */ /* 0x002fe2000000001b */
[----:B------:R-:W-:-:S03]  /*f8b0*/  FMUL R6, R4, 800 ;  /* 0x4448000004067820 */ /* 0x000fc60000400000 */
[----:B------:R-:W-:Y:S01]  /*f8c0*/  FFMA R27, R22, R19, R11 ;  /* 0x00000013161b7223 */ /* 0x000fe2000000000b */
[----:B------:R-:W-:Y:S01]  /*f8d0*/  FMUL R19, R4, 801 ;  /* 0x4448400004137820 */ /* 0x000fe20000400000 */
[----:B------:R-:W-:Y:S01]  /*f8e0*/  MUFU.SIN R5, R29 ;  /* 0x0000001d00057308 */ /* 0x000fe20000000400 */
[----:B0-----:R-:W-:Y:S01]  /*f8f0*/  FMUL.RZ R28, R20, 0.15915493667125701904 ;  /* 0x3e22f983141c7820 */ /* 0x001fe2000040c000 */
[----:B------:R-:W-:-:S06]  /*f900*/  FMUL R22, R4, 802 ;  /* 0x4448800004167820 */ /* 0x000fcc0000400000 */
[----:B------:R0:W1:Y:S08]  /*f910*/  MUFU.COS R10, R29 ;  /* 0x0000001d000a7308 */ /* 0x0000700000000000 */
        /* <DEDUP_REMOVED lines=12> */
[----:B--2---:R-:W-:-:S04]  /*f9e0*/  FFMA R26, R8, R25, R27 ;  /* 0x00000019081a7223 */ /* 0x004fc8000000001b */
[----:B-1----:R-:W-:Y:S01]  /*f9f0*/  FFMA R26, R5, R10, R26 ;  /* 0x0000000a051a7223 */ /* 0x002fe2000000001a */
[----:B------:R-:W-:Y:S02]  /*fa00*/  FMUL R10, R4, 803 ;  /* 0x4448c000040a7820 */ /* 0x000fe40000400000 */
[----:B------:R1:W2:Y:S01]  /*fa10*/  MUFU.COS R24, R29 ;  /* 0x0000001d00187308 */ /* 0x0002a20000000000 */
[----:B0-----:R-:W-:Y:S01]  /*fa20*/  FFMA R27, R7, R12, R26 ;  /* 0x0000000c071b7223 */ /* 0x001fe2000000001a */
[----:B------:R-:W-:Y:S01]  /*fa30*/  FMUL.RZ R25, R10, 0.15915493667125701904 ;  /* 0x3e22f9830a197820 */ /* 0x000fe2000040c000 */
[----:B------:R-:W-:Y:S02]  /*fa40*/  FMUL R7, R4, 804 ;  /* 0x4449000004077820 */ /* 0x000fe40000400000 */
[----:B----4-:R-:W-:Y:S01]  /*fa50*/  FFMA R26, R20, R23, R27 ;  /* 0x00000017141a7223 */ /* 0x010fe2000000001b */
[C---:B------:R-:W-:Y:S01]  /*fa60*/  FMUL R23, R4.reuse, 807 ;  /* 0x4449c00004177820 */ /* 0x040fe20000400000 */
[C---:B------:R-:W-:Y:S01]  /*fa70*/  FMUL R20, R4.reuse, 805 ;  /* 0x4449400004147820 */ /* 0x040fe20000400000 */
[----:B------:R-:W-:Y:S01]  /*fa80*/  MUFU.SIN R14, R28 ;  /* 0x0000001c000e7308 */ /* 0x000fe20000000400 */
[----:B-1----:R-:W-:Y:S01]  /*fa90*/  FMUL.RZ R29, R13, 0.15915493667125701904 ;  /* 0x3e22f9830d1d7820 */ /* 0x002fe2000040c000 */
[----:B------:R-:W-:Y:S01]  /*faa0*/  FFMA R26, R15, R16, R26 ;  /* 0x000000100f1a7223 */ /* 0x000fe2000000001a */
[----:B------:R-:W-:-:S05]  /*fab0*/  FMUL R16, R4, 806 ;  /* 0x4449800004107820 */ /* 0x000fca0000400000 */
[----:B------:R0:W1:Y:S01]  /*fac0*/  MUFU.COS R17, R28 ;  /* 0x0000001c00117308 */ /* 0x0000620000000000 */
[----:B--2---:R-:W-:Y:S01]  /*fad0*/  FFMA R27, R9, R24, R26 ;  /* 0x00000018091b7223 */ /* 0x004fe2000000001a */
[----:B------:R-:W-:-:S06]  /*fae0*/  FMUL.RZ R26, R23, 0.15915493667125701904 ;  /* 0x3e22f983171a7820 */ /* 0x000fcc000040c000 */
        /* <DEDUP_REMOVED lines=15> */
[----:B------:R-:W-:Y:S08]  /*fbe0*/  MUFU.SIN R19, R28 ;  /* 0x0000001c00137308 */ /* 0x000ff00000000400 */
[----:B------:R0:W2:Y:S08]  /*fbf0*/  MUFU.COS R8, R28 ;  /* 0x0000001c00087308 */ /* 0x0000b00000000000 */
[----:B------:R3:W4:Y:S01]  /*fc00*/  MUFU.COS R5, R29 ;  /* 0x0000001d00057308 */ /* 0x0007220000000000 */
[----:B0-----:R-:W-:-:S07]  /*fc10*/  FMUL.RZ R28, R7, 0.15915493667125701904 ;  /* 0x3e22f983071c7820 */ /* 0x001fce000040c000 */
[----:B------:R-:W-:Y:S01]  /*fc20*/  MUFU.SIN R10, R25 ;  /* 0x00000019000a7308 */ /* 0x000fe20000000400 */
[----:B---3--:R-:W-:-:S07]  /*fc30*/  FMUL.RZ R29, R20, 0.15915493667125701904 ;  /* 0x3e22f983141d7820 */ /* 0x008fce000040c000 */
[----:B------:R-:W0:Y:S08]  /*fc40*/  MUFU.COS R25, R25 ;  /* 0x0000001900197308 */ /* 0x000e300000000000 */
[----:B------:R-:W-:Y:S08]  /*fc50*/  MUFU.SIN R7, R28 ;  /* 0x0000001c00077308 */ /* 0x000ff00000000400 */
[----:B------:R3:W5:Y:S08]  /*fc60*/  MUFU.COS R12, R28 ;  /* 0x0000001c000c7308 */ /* 0x0007700000000000 */
        /* <DEDUP_REMOVED lines=8> */
[----:B------:R1:W2:Y:S01]  /*fcf0*/  MUFU.COS R15, R29 ;  /* 0x0000001d000f7308 */ /* 0x0002a20000000000 */
[----:B----4-:R-:W-:Y:S01]  /*fd00*/  FFMA R27, R22, R5, R19 ;  /* 0x00000005161b7223 */ /* 0x010fe20000000013 */
[C---:B------:R-:W-:Y:S01]  /*fd10*/  FMUL R5, R4.reuse, 813 ;  /* 0x444b400004057820 */ /* 0x040fe20000400000 */
[----:B------:R-:W-:Y:S02]  /*fd20*/  FMUL R22, R4, 814 ;  /* 0x444b800004167820 */ /* 0x000fe40000400000 */
[----:B0-----:R-:W-:-:S03]  /*fd30*/  FFMA R26, R10, R25, R27 ;  /* 0x000000190a1a7223 */ /* 0x001fc6000000001b */
[----:B------:R-:W-:Y:S01]  /*fd40*/  MUFU.SIN R16, R28 ;  /* 0x0000001c00107308 */ /* 0x000fe20000000400 */
[----:B-1----:R-:W-:Y:S01]  /*fd50*/  FMUL.RZ R29, R17, 0.15915493667125701904 ;  /* 0x3e22f983111d7820 */ /* 0x002fe2000040c000 */
[----:B-----5:R-:W-:Y:S01]  /*fd60*/  FFMA R27, R7, R12, R26 ;  /* 0x0000000c071b7223 */ /* 0x020fe2000000001a */
[C---:B------:R-:W-:Y:S01]  /*fd70*/  FMUL R7, R4.reuse, 815 ;  /* 0x444bc00004077820 */ /* 0x040fe20000400000 */
[----:B------:R-:W-:-:S03]  /*fd80*/  FMUL R12, R4, 816 ;  /* 0x444c0000040c7820 */ /* 0x000fc60000400000 */
[----:B------:R-:W-:Y:S01]  /*fd90*/  FMUL.RZ R26, R7, 0.15915493667125701904 ;  /* 0x3e22f983071a7820 */ /* 0x000fe2000040c000 */
[----:B------:R0:W1:Y:S01]  /*fda0*/  MUFU.COS R9, R28 ;  /* 0x0000001c00097308 */ /* 0x0000620000000000 */
[----:B--2---:R-:W-:Y:S01]  /*fdb0*/  FFMA R15, R20, R15, R27 ;  /* 0x0000000f140f7223 */ /* 0x004fe2000000001b */
[----:B------:R-:W-:-:S06]  /*fdc0*/  FMUL.RZ R27, R12, 0.15915493667125701904 ;  /* 0x3e22f9830c1b7820 */ /* 0x000fcc000040c000 */
        /* <DEDUP_REMOVED lines=15> */
[----:B------:R3:W-:Y:S08]  /*fec0*/  MUFU.COS R20, R26 ;  /* 0x0000001a00147308 */ /* 0x0007f00000000000 */
[----:B------:R-:W-:Y:S01]  /*fed0*/  MUFU.SIN R8, R28 ;  /* 0x0000001c00087308 */ /* 0x000fe20000000400 */
[----:B---3--:R-:W-:Y:S01]  /*fee0*/  FFMA R26, R23, R14, R16 ;  /* 0x0000000e171a7223 */ /* 0x008fe20000000010 */
[----:B------:R-:W-:-:S03]  /*fef0*/  FMUL R14, R4, 818 ;  /* 0x444c8000040e7820 */ /* 0x000fc60000400000 */
[----:B--2---:R-:W-:Y:S01]  /*ff00*/  FFMA R26, R17, R0, R26 ;  /* 0x00000000111a7223 */ /* 0x004fe2000000001a */
[----:B------:R-:W-:Y:S01]  /*ff10*/  FMUL.RZ R23, R14, 0.15915493667125701904 ;  /* 0x3e22f9830e177820 */ /* 0x000fe2000040c000 */
[C---:B------:R-:W-:Y:S01]  /*ff20*/  FMUL R0, R4.reuse, 819 ;  /* 0x444cc00004007820 */ /* 0x040fe20000400000 */
[----:B------:R2:W3:Y:S01]  /*ff30*/  MUFU.COS R19, R28 ;  /* 0x0000001c00137308 */ /* 0x0004e20000000000 */
[----:B-1----:R-:W-:Y:S01]  /*ff40*/  FFMA R26, R21, R18, R26 ;  /* 0x00000012151a7223 */ /* 0x002fe2000000001a */
[----:B------:R-:W-:-:S06]  /*ff50*/  FMUL R18, R4, 820 ;  /* 0x444d000004127820 */ /* 0x000fcc0000400000 */
[----:B------:R-:W-:Y:S01]  /*ff60*/  MUFU.SIN R22, R29 ;  /* 0x0000001d00167308 */ /* 0x000fe20000000400 */
[----:B--2---:R-:W-:-:S07]  /*ff70*/  FMUL.RZ R28, R5, 0.15915493667125701904 ;  /* 0x3e22f983051c7820 */ /* 0x004fce000040c000 */
[----:B------:R-:W-:Y:S08]  /*ff80*/  MUFU.SIN R5, R28 ;  /* 0x0000001c00057308 */ /* 0x000ff00000000400 */
[----:B------:R1:W2:Y:S08]  /*ff90*/  MUFU.COS R10, R28 ;  /* 0x0000001c000a7308 */ /* 0x0002b00000000000 */
[----:B------:R5:W2:Y:S01]  /*ffa0*/  MUFU.COS R25, R29 ;  /* 0x0000001d00197308 */ /* 0x000aa20000000000 */
[----:B-1----:R-:W-:-:S07]  /*ffb0*/  FMUL.RZ R28, R9, 0.15915493667125701904 ;  /* 0x3e22f983091c7820 */ /* 0x002fce000040c000 */
[----:B------:R-:W-:Y:S01]  /*ffc0*/  MUFU.SIN R12, R27 ;  /* 0x0000001b000c7308 */ /* 0x000fe20000000400 */
[----:B-----5:R-:W-:-:S07]  /*ffd0*/  FMUL.RZ R29, R0, 0.15915493667125701904 ;  /* 0x3e22f983001d7820 */ /* 0x020fce000040c000 */
[----:B------:R0:W1:Y:S08]  /*ffe0*/  MUFU.COS R15, R27 ;  /* 0x0000001b000f7308 */ /* 0x0000700000000000 */
[----:B------:R-:W-:Y:S01]  /*fff0*/  MUFU.SIN R14, R23 ;  /* 0x00000017000e7308 */ /* 0x000fe20000000400 */
[----:B0-----:R-:W-:-:S04]  /*10000*/  FFMA R27, R13, R24, R26 ;  /* 0x000000180d1b7223 */ /* 0x001fc8000000001a */
[----:B----4-:R-:W-:Y:S01]  /*10010*/  FFMA R27, R6, R11, R27 ;  /* 0x0000000b061b7223 */ /* 0x010fe2000000001b */
[----:B------:R-:W-:Y:S02]  /*10020*/  FMUL R11, R4, 822 ;  /* 0x444d8000040b7820 */ /* 0x000fe40000400000 */
[----:B------:R0:W-:Y:S01]  /*10030*/  MUFU.COS R17, R23 ;  /* 0x0000001700117308 */ /* 0x0001e20000000000 */
[----:B---3--:R-:W-:Y:S01]  /*10040*/  FFMA R24, R8, R19, R27 ;  /* 0x0000001308187223 */ /* 0x008fe2000000001b */
[----:B------:R-:W-:-:S03]  /*10050*/  FMUL R19, R4, 823 ;  /* 0x444dc00004137820 */ /* 0x000fc60000400000 */
[----:B--2---:R-:W-:Y:S01]  /*10060*/  FFMA R27, R5, R10, R24 ;  /* 0x0000000a051b7223 */ /* 0x004fe20000000018 */
[C---:B------:R-:W-:Y:S01]  /*10070*/  FMUL R5, R4.reuse, 824 ;  /* 0x444e000004057820 */ /* 0x040fe20000400000 */
[C---:B------:R-:W-:Y:S01]  /*10080*/  FMUL R24, R4.reuse, 825 ;  /* 0x444e400004187820 */ /* 0x040fe20000400000 */
[----:B------:R-:W-:Y:S01]  /*10090*/  MUFU.SIN R9, R28 ;  /* 0x0000001c00097308 */ /* 0x000fe20000000400 */
[----:B0-----:R-:W-:-:S04]  /*100a0*/  FMUL R23, R4, 821 ;  /* 0x444d400004177820 */ /* 0x001fc80000400000 */
[----:B------:R-:W-:-:S03]  /*100b0*/  FMUL.RZ R26, R23, 0.15915493667125701904 ;  /* 0x3e22f983171a7820 */ /* 0x000fc6000040c000 */
[----:B------:R0:W2:Y:S08]  /*100c0*/  MUFU.COS R16, R28 ;  /* 0x0000001c00107308 */ /* 0x0000b00000000000 */
[----:B------:R-:W-:Y:S01]  /*100d0*/  MUFU.SIN R23, R26 ;  /* 0x0000001a00177308 */ /* 0x000fe20000000400 */
[----:B0-----:R-:W-:-:S07]  /*100e0*/  FMUL.RZ R28, R18, 0.15915493667125701904 ;  /* 0x3e22f983121c7820 */ /* 0x001fce000040c000 */
[----:B------:R0:W-:Y:S08]  /*100f0*/  MUFU.COS R6, R26 ;  /* 0x0000001a00067308 */ /* 0x0001f00000000000 */
[----:B------:R-:W-:Y:S01]  /*10100*/  MUFU.SIN R0, R29 ;  /* 0x0000001d00007308 */ /* 0x000fe20000000400 */
[----:B0-----:R-:W-:Y:S01]  /*10110*/  FFMA R26, R22, R25, R27 ;  /* 0x00000019161a7223 */ /* 0x001fe2000000001b */
[----:B------:R-:W-:-:S03]  /*10120*/  FMUL.RZ R27, R24, 0.15915493667125701904 ;  /* 0x3e22f983181b7820 */ /* 0x000fc6000040c000 */
[----:B------:R-:W-:Y:S01]  /*10130*/  FFMA R25, R7, R20, R26 ;  /* 0x0000001407197223 */ /* 0x000fe2000000001a */
[----:B------:R-:W-:Y:S02]  /*10140*/  FMUL R20, R4, 826 ;  /* 0x444e800004147820 */ /* 0x000fe40000400000 */
[----:B------:R0:W3:Y:S01]  /*10150*/  MUFU.COS R21, R29 ;  /* 0x0000001d00157308 */ /* 0x0000e20000000000 */
[----:B-1----:R-:W-:Y:S01]  /*10160*/  FFMA R26, R12, R15, R25 ;  /* 0x0000000f0c1a7223 */ /* 0x002fe20000000019 */
[----:B------:R-:W-:-:S03]  /*10170*/  FMUL R12, R4, 827 ;  /* 0x444ec000040c7820 */ /* 0x000fc60000400000 */
[----:B--2---:R-:W-:Y:S01]  /*10180*/  FFMA R25, R9, R16, R26 ;  /* 0x0000001009197223 */ /* 0x004fe2000000001a */
[----:B------:R-:W-:Y:S02]  /*10190*/  FMUL R16, R4, 828 ;  /* 0x444f000004107820 */ /* 0x000fe40000400000 */
[----:B------:R-:W-:Y:S01]  /*101a0*/  MUFU.SIN R18, R28 ;  /* 0x0000001c00127308 */ /* 0x000fe20000000400 */
[----:B0-----:R-:W-:Y:S01]  /*101b0*/  FMUL.RZ R29, R11, 0.15915493667125701904 ;  /* 0x3e22f9830b1d7820 */ /* 0x001fe2000040c000 */
[----:B------:R-:W-:Y:S01]  /*101c0*/  FFMA R25, R14, R17, R25 ;  /* 0x000000110e197223 */ /* 0x000fe20000000019 */
[----:B------:R-:W-:Y:S01]  /*101d0*/  FMUL.RZ R26, R16, 0.15915493667125701904 ;  /* 0x3e22f983101a7820 */ /* 0x000fe2000040c000 */
[----:B------:R-:W-:-:S04]  /*101e0*/  FMUL R14, R4, 829 ;  /* 0x444f4000040e7820 */ /* 0x000fc80000400000 */
[----:B------:R0:W1:Y:S01]  /*101f0*/  MUFU.COS R13, R28 ;  /* 0x0000001c000d7308 */ /* 0x0000620000000000 */
[----:B---3--:R-:W-:Y:S01]  /*10200*/  FFMA R25, R0, R21, R25 ;  /* 0x0000001500197223 */ /* 0x008fe20000000019 */
        /* <DEDUP_REMOVED lines=11> */
[----:B------:R-:W-:Y:S08]  /*102c0*/  MUFU.SIN R5, R28 ;  /* 0x0000001c00057308 */ /* 0x000ff00000000400 */
[----:B------:R0:W3:Y:S08]  /*102d0*/  MUFU.COS R22, R28 ;  /* 0x0000001c00167308 */ /* 0x0000f00000000000 */
[----:B------:R4:W5:Y:S01]  /*102e0*/  MUFU.COS R7, R27 ;  /* 0x0000001b00077308 */ /* 0x0009620000000000 */
[----:B0-----:R-:W-:-:S07]  /*102f0*/  FMUL.RZ R28, R12, 0.15915493667125701904 ;  /* 0x3e22f9830c1c7820 */ /* 0x001fce000040c000 */
[----:B------:R-:W-:Y:S01]  /*10300*/  MUFU.SIN R16, R26 ;  /* 0x0000001a00107308 */ /* 0x000fe20000000400 */
[----:B----4-:R-:W-:-:S07]  /*10310*/  FMUL.RZ R27, R14, 0.15915493667125701904 ;  /* 0x3e22f9830e1b7820 */ /* 0x010fce000040c000 */
[----:B------:R0:W-:Y:S08]  /*10320*/  MUFU.COS R17, R26 ;  /* 0x0000001a00117308 */ /* 0x0001f00000000000 */
[----:B------:R-:W-:Y:S01]  /*10330*/  MUFU.SIN R20, R29 ;  /* 0x0000001d00147308 */ /* 0x000fe20000000400 */
[----:B0-----:R-:W-:Y:S01]  /*10340*/  FFMA R26, R23, R6, R18 ;  /* 0x00000006171a7223 */ /* 0x001fe20000000012 */
[----:B------:R-:W-:-:S03]  /*10350*/  FMUL R6, R4, 832 ;  /* 0x4450000004067820 */ /* 0x000fc60000400000 */
[----:B--2---:R-:W-:Y:S01]  /*10360*/  FFMA R26, R11, R8, R26 ;  /* 0x000000080b1a7223 */ /* 0x004fe2000000001a */
[----:B------:R-:W-:Y:S01]  /*10370*/  FMUL.RZ R23, R6, 0.15915493667125701904 ;  /* 0x3e22f98306177820 */ /* 0x000fe2000040c000 */
[C---:B------:R-:W-:Y:S01]  /*10380*/  FMUL R8, R4.reuse, 833 ;  /* 0x4450400004087820 */ /* 0x040fe20000400000 */
        /* <DEDUP_REMOVED lines=8> */
[----:B------:R3:W0:Y:S08]  /*10410*/  MUFU.COS R21, R27 ;  /* 0x0000001b00157308 */ /* 0x0006300000000000 */
[----:B------:R-:W-:Y:S01]  /*10420*/  MUFU.SIN R0, R28 ;  /* 0x0000001c00007308 */ /* 0x000fe20000000400 */
[----:B---3--:R-:W-:Y:S01]  /*10430*/  FFMA R27, R5, R22, R26 ;  /* 0x00000016051b7223 */ /* 0x008fe2000000001a */
[----:B------:R-:W-:-:S03]  /*10440*/  FMUL R5, R4, 835 ;  /* 0x4450c00004057820 */ /* 0x000fc60000400000 */
[----:B-----5:R-:W-:Y:S01]  /*10450*/  FFMA R27, R24, R7, R27 ;  /* 0x00000007181b7223 */ /* 0x020fe2000000001b */
[----:B------:R-:W-:Y:S01]  /*10460*/  FMUL.RZ R26, R5, 0.15915493667125701904 ;  /* 0x3e22f983051a7820 */ /* 0x000fe2000040c000 */
[----:B------:R-:W-:Y:S01]  /*10470*/  FMUL R7, R4, 836 ;  /* 0x4451000004077820 */ /* 0x000fe20000400000 */
[----:B------:R3:W4:Y:S01]  /*10480*/  MUFU.COS R25, R28 ;  /* 0x0000001c00197308 */ /* 0x0007220000000000 */
[----:B--2---:R-:W-:Y:S01]  /*10490*/  FFMA R27, R20, R15, R27 ;  /* 0x0000000f141b7223 */ /* 0x004fe2000000001b */
[----:B------:R-:W-:-:S03]  /*104a0*/  FMUL R15, R4, 837 ;  /* 0x44514000040f7820 */ /* 0x000fc60000400000 */
[----:B-1----:R-:W-:Y:S01]  /*104b0*/  FFMA R27, R12, R9, R27 ;  /* 0x000000090c1b7223 */ /* 0x002fe2000000001b */
[----:B------:R-:W-:Y:S02]  /*104c0*/  FMUL R9, R4, 838 ;  /* 0x4451800004097820 */ /* 0x000fe40000400000 */
[----:B------:R-:W-:Y:S01]  /*104d0*/  MUFU.SIN R13, R29 ;  /* 0x0000001d000d7308 */ /* 0x000fe20000000400 */
[----:B---3--:R-:W-:Y:S01]  /*104e0*/  FMUL.RZ R28, R8, 0.15915493667125701904 ;  /* 0x3e22f983081c7820 */ /* 0x008fe2000040c000 */
[----:B------:R-:W-:Y:S01]  /*104f0*/  FFMA R17, R16, R17, R27 ;  /* 0x0000001110117223 */ /* 0x000fe2000000001b */
[----:B------:R-:W-:Y:S01]  /*10500*/  FMUL.RZ R24, R9, 0.15915493667125701904 ;  /* 0x3e22f98309187820 */ /* 0x000fe2000040c000 */
[----:B------:R-:W-:Y:S02]  /*10510*/  FMUL R16, R4, 839 ;  /* 0x4451c00004107820 */ /* 0x000fe40000400000 */
[----:B0-----:R-:W-:Y:S01]  /*10520*/  FFMA R21, R14, R21, R17 ;  /* 0x000000150e157223 */ /* 0x001fe20000000011 */
[----:B------:R-:W-:Y:S01]  /*10530*/  FMUL R14, R4, 840 ;  /* 0x44520000040e7820 */ /* 0x000fe20000400000 */
[----:B------:R0:W1:Y:S01]  /*10540*/  MUFU.COS R18, R29 ;  /* 0x0000001d00127308 */ /* 0x0000620000000000 */
[----:B------:R-:W-:-:S07]  /*10550*/  FMUL.RZ R27, R16, 0.15915493667125701904 ;  /* 0x3e22f983101b7820 */ /* 0x000fce000040c000 */
[----:B------:R-:W-:Y:S01]  /*10560*/  MUFU.SIN R6, R23 ;  /* 0x0000001700067308 */ /* 0x000fe20000000400 */
[----:B0-----:R-:W-:-:S07]  /*10570*/  FMUL.RZ R29, R10, 0.15915493667125701904 ;  /* 0x3e22f9830a1d7820 */ /* 0x001fce000040c000 */
[----:B------:R-:W0:Y:S08]  /*10580*/  MUFU.COS R11, R23 ;  /* 0x00000017000b7308 */ /* 0x000e300000000000 */
[----:B------:R-:W-:Y:S08]  /*10590*/  MUFU.SIN R8, R28 ;  /* 0x0000001c00087308 */ /* 0x000ff00000000400 */
[----:B------:R2:W3:Y:S08]  /*105a0*/  MUFU.COS R19, R28 ;  /* 0x0000001c00137308 */ /* 0x0004f00000000000 */
[----:B------:R-:W-:Y:S01]  /*105b0*/  MUFU.SIN R10, R29 ;  /* 0x0000001d000a7308 */ /* 0x000fe20000000400 */
[----:B--2---:R-:W-:-:S07]  /*105c0*/  FMUL.RZ R28, R7, 0.15915493667125701904 ;  /* 0x3e22f983071c7820 */ /* 0x004fce000040c000 */
[----:B------:R2:W5:Y:S08]  /*105d0*/  MUFU.COS R23, R29 ;  /* 0x0000001d00177308 */ /* 0x0005700000000000 */
[----:B------:R-:W-:Y:S01]  /*105e0*/  MUFU.SIN R5, R26 ;  /* 0x0000001a00057308 */ /* 0x000fe20000000400 */
[----:B--2---:R-:W-:-:S07]  /*105f0*/  FMUL.RZ R29, R15, 0.15915493667125701904 ;  /* 0x3e22f9830f1d7820 */ /* 0x004fce000040c000 */
[----:B------:R4:W2:Y:S08]  /*10600*/  MUFU.COS R22, R26 ;  /* 0x0000001a00167308 */ /* 0x0008b00000000000 */
[----:B------:R-:W-:Y:S01]  /*10610*/  MUFU.SIN R7, R28 ;  /* 0x0000001c00077308 */ /* 0x000fe20000000400 */
[----:B----4-:R-:W-:Y:S01]  /*10620*/  FFMA R26, R0, R25, R21 ;  /* 0x00000019001a7223 */ /* 0x010fe20000000015 */
[----:B------:R-:W-:-:S03]  /*10630*/  FMUL R0, R4, 841 ;  /* 0x4452400004007820 */ /* 0x000fc60000400000 */
[----:B-1----:R-:W-:Y:S01]  /*10640*/  FFMA R25, R13, R18, R26 ;  /* 0x000000120d197223 */ /* 0x002fe2000000001a */
[----:B------:R-:W-:Y:S02]  /*10650*/  FMUL R18, R4, 842 ;  /* 0x4452800004127820 */ /* 0x000fe40000400000 */
[----:B------:R1:W4:Y:S01]  /*10660*/  MUFU.COS R20, R28 ;  /* 0x0000001c00147308 */ /* 0x0003220000000000 */
[----:B0-----:R-:W-:Y:S01]  /*10670*/  FFMA R25, R6, R11, R25 ;  /* 0x0000000b06197223 */ /* 0x001fe20000000019 */
[----:B------:R-:W-:-:S03]  /*10680*/  FMUL R6, R4, 843 ;  /* 0x4452c00004067820 */ /* 0x000fc60000400000 */
[----:B---3--:R-:W-:Y:S01]  /*10690*/  FFMA R25, R8, R19, R25 ;  /* 0x0000001308197223 */ /* 0x008fe20000000019 */
[----:B------:R-:W-:Y:S02]  /*106a0*/  FMUL R8, R4, 844 ;  /* 0x4453000004087820 */ /* 0x000fe40000400000 */
[----:B------:R-:W-:Y:S01]  /*106b0*/  MUFU.SIN R15, R29 ;  /* 0x0000001d000f7308 */ /* 0x000fe20000000400 */
[----:B-----5:R-:W-:Y:S01]  /*106c0*/  FFMA R26, R10, R23, R25 ;  /* 0x000000170a1a7223 */ /* 0x020fe20000000019 */
[----:B-1----:R-:W-:Y:S01]  /*106d0*/  FMUL.RZ R28, R14, 0.15915493667125701904 ;  /* 0x3e22f9830e1c7820 */ /* 0x002fe2000040c000 */
[C---:B------:R-:W-:Y:S02]  /*106e0*/  FMUL R10, R4.reuse, 845 ;  /* 0x44534000040a7820 */ /* 0x040fe40000400000 */
[----:B--2---:R-:W-:Y:S01]  /*106f0*/  FFMA R26, R5, R22, R26 ;  /* 0x00000016051a7223 */ /* 0x004fe2000000001a */
[----:B------:R-:W-:Y:S01]  /*10700*/  FMUL R22, R4, 846 ;  /* 0x4453800004167820 */ /* 0x000fe20000400000 */
[----:B------:R-:W-:Y:S01]  /*10710*/  FMUL.RZ R25, R10, 0.15915493667125701904 ;  /* 0x3e22f9830a197820 */ /* 0x000fe2000040c000 */
[----:B------:R0:W1:Y:S01]  /*10720*/  MUFU.COS R12, R29 ;  /* 0x0000001d000c7308 */ /* 0x0000620000000000 */
[----:B----4-:R-:W-:Y:S01]  /*10730*/  FFMA R26, R7, R20, R26 ;  /* 0x00000014071a7223 */ /* 0x010fe2000000001a */
        /* <DEDUP_REMOVED lines=16> */
[----:B------:R1:W5:Y:S08]  /*10840*/  MUFU.COS R11, R27 ;  /* 0x0000001b000b7308 */ /* 0x0003700000000000 */
        /* <DEDUP_REMOVED lines=8> */
[----:B------:R-:W-:Y:S01]  /*108d0*/  FMUL R16, R4, 850 ;  /* 0x4454800004107820 */ /* 0x000fe20000400000 */
        /* <DEDUP_REMOVED lines=10> */
[----:B------:R5:W0:Y:S08]  /*10980*/  MUFU.COS R7, R27 ;  /* 0x0000001b00077308 */ /* 0x000a300000000000 */
[----:B------:R-:W-:Y:S01]  /*10990*/  MUFU.SIN R20, R28 ;  /* 0x0000001c00147308 */ /* 0x000fe20000000400 */
[----:B-----5:R-:W-:Y:S01]  /*109a0*/  FFMA R27, R18, R11, R25 ;  /* 0x0000000b121b7223 */ /* 0x020fe20000000019 */
[C---:B------:R-:W-:Y:S01]  /*109b0*/  FMUL R11, R4.reuse, 853 ;  /* 0x44554000040b7820 */ /* 0x040fe20000400000 */
[----:B------:R-:W-:-:S02]  /*109c0*/  FMUL R18, R4, 854 ;  /* 0x4455800004127820 */ /* 0x000fc40000400000 */
[----:B-1----:R-:W-:-:S03]  /*109d0*/  FFMA R19, R6, R19, R27 ;  /* 0x0000001306137223 */ /* 0x002fc6000000001b */
[----:B------:R1:W3:Y:S01]  /*109e0*/  MUFU.COS R15, R28 ;  /* 0x0000001c000f7308 */ /* 0x0002e20000000000 */
[----:B--2---:R-:W-:Y:S01]  /*109f0*/  FFMA R23, R8, R23, R19 ;  /* 0x0000001708177223 */ /* 0x004fe20000000013 */
[----:B------:R-:W-:-:S03]  /*10a00*/  FMUL R8, R4, 855 ;  /* 0x4455c00004087820 */ /* 0x000fc60000400000 */
[----:B------:R-:W-:Y:S01]  /*10a10*/  FFMA R27, R10, R5, R23 ;  /* 0x000000050a1b7223 */ /* 0x000fe20000000017 */
[----:B------:R-:W-:Y:S02]  /*10a20*/  FMUL R5, R4, 856 ;  /* 0x4456000004057820 */ /* 0x000fe40000400000 */
[----:B------:R-:W-:Y:S01]  /*10a30*/  MUFU.SIN R12, R29 ;  /* 0x0000001d000c7308 */ /* 0x000fe20000000400 */
[----:B-1----:R-:W-:Y:S01]  /*10a40*/  FMUL.RZ R28, R16, 0.15915493667125701904 ;  /* 0x3e22f983101c7820 */ /* 0x002fe2000040c000 */
[----:B0-----:R-:W-:Y:S01]  /*10a50*/  FFMA R27, R22, R7, R27 ;  /* 0x00000007161b7223 */ /* 0x001fe2000000001b */
[----:B------:R-:W-:-:S05]  /*10a60*/  FMUL R7, R4, 857 ;  /* 0x4456400004077820 */ /* 0x000fca0000400000 */
        /* <DEDUP_REMOVED lines=40> */
[----:B-1----:R-:W-:-:S04]  /*10cf0*/  FFMA R26, R0, R25, R27 ;  /* 0x00000019001a7223 */ /* 0x002fc8000000001b */
        /* <DEDUP_REMOVED lines=10> */
[----:B------:R-:W-:Y:S01]  /*10da0*/  FMUL.RZ R25, R8, 0.15915493667125701904 ;  /* 0x3e22f98308197820 */ /* 0x000fe2000040c000 */
[----:B------:R-:W-:-:S04]  /*10db0*/  FMUL R10, R4, 867 ;  /* 0x4458c000040a7820 */ /* 0x000fc80000400000 */
        /* <DEDUP_REMOVED lines=54> */
[----:B0-----:R-:W-:Y:S01]  /*11120*/  FFMA R27, R8, R5, R25 ;  /* 0x00000005081b7223 */ /* 0x001fe20000000019 */
[----:B------:R-:W-:-:S03]  /*11130*/  FMUL R5, R4, 877 ;  /* 0x445b400004057820 */ /* 0x000fc60000400000 */
[----:B-1----:R-:W-:Y:S01]  /*11140*/  FFMA R27, R10, R7, R27 ;  /* 0x000000070a1b7223 */ /* 0x002fe2000000001b */
[C---:B------:R-:W-:Y:S01]  /*11150*/  FMUL R7, R4.reuse, 878 ;  /* 0x445b800004077820 */ /* 0x040fe20000400000 */
[----:B------:R-:W-:Y:S01]  /*11160*/  FMUL R10, R4, 879 ;  /* 0x445bc000040a7820 */ /* 0x000fe20000400000 */
[----:B------:R0:W1:Y:S01]  /*11170*/  MUFU.COS R21, R28 ;  /* 0x0000001c00157308 */ /* 0x0000620000000000 */
[----:B--2---:R-:W-:-:S04]  /*11180*/  FFMA R15, R20, R15, R27 ;  /* 0x0000000f140f7223 */ /* 0x004fc8000000001b */
[----:B------:R-:W-:Y:S01]  /*11190*/  FFMA R27, R12, R9, R15 ;  /* 0x000000090c1b7223 */ /* 0x000fe2000000000f */
[----:B------:R-:W-:Y:S02]  /*111a0*/  FMUL R9, R4, 880 ;  /* 0x445c000004097820 */ /* 0x000fe40000400000 */
        /* <DEDUP_REMOVED lines=21> */
[C---:B------:R-:W-:Y:S01]  /*11300*/  FMUL R19, R4.reuse, 885 ;  /* 0x445d400004137820 */ /* 0x040fe20000400000 */
[----:B------:R-:W-:-:S05]  /*11310*/  FMUL R24, R4, 887 ;  /* 0x445dc00004187820 */ /* 0x000fca0000400000 */
        /* <DEDUP_REMOVED lines=21> */
[----:B--2---:R-:W-:Y:S01]  /*11470*/  FFMA R26, R18, R25, R27 ;  /* 0x00000019121a7223 */ /* 0x004fe2000000001b */
[----:B------:R-:W-:-:S03]  /*11480*/  FMUL.RZ R27, R24, 0.15915493667125701904 ;  /* 0x3e22f983181b7820 */ /* 0x000fc6000040c000 */
        /* <DEDUP_REMOVED lines=15> */
[C---:B------:R-:W-:Y:S01]  /*11580*/  FMUL R14, R4.reuse, 893 ;  /* 0x445f4000040e7820 */ /* 0x040fe20000400000 */
[----:B------:R-:W-:Y:S01]  /*11590*/  FMUL R21, R4, 894 ;  /* 0x445f800004157820 */ /* 0x000fe20000400000 */
        /* <DEDUP_REMOVED lines=18> */
[----:B------:R-:W-:Y:S02]  /*116c0*/  FMUL R0, R4, 895 ;  /* 0x445fc00004007820 */ /* 0x000fe40000400000 */
[----:B------:R0:W1:Y:S01]  /*116d0*/  MUFU.COS R7, R29 ;  /* 0x0000001d00077308 */ /* 0x0000620000000000 */
[----:B---3--:R-:W-:Y:S01]  /*116e0*/  FFMA R26, R19, R6, R26 ;  /* 0x00000006131a7223 */ /* 0x008fe2000000001a */
[----:B------:R-:W-:Y:S01]  /*116f0*/  FMUL.RZ R11, R0, 0.15915493667125701904 ;  /* 0x3e22f983000b7820 */ /* 0x000fe2000040c000 */
[C---:B------:R-:W-:Y:S02]  /*11700*/  FMUL R6, R4.reuse, 896 ;  /* 0x4460000004067820 */ /* 0x040fe40000400000 */
[----:B----4-:R-:W-:Y:S01]  /*11710*/  FFMA R23, R23, R18, R26 ;  /* 0x0000001217177223 */ /* 0x010fe2000000001a */
[----:B------:R-:W-:Y:S02]  /*11720*/  FMUL R18, R4, 897 ;  /* 0x4460400004127820 */ /* 0x000fe40000400000 */
[----:B------:R-:W-:Y:S01]  /*11730*/  MUFU.SIN R20, R28 ;  /* 0x0000001c00147308 */ /* 0x000fe20000000400 */
[----:B0-----:R-:W-:Y:S01]  /*11740*/  FMUL.RZ R29, R9, 0.15915493667125701904 ;  /* 0x3e22f983091d7820 */ /* 0x001fe2000040c000 */
[----:B------:R-:W-:Y:S01]  /*11750*/  FFMA R27, R24, R5, R23 ;  /* 0x00000005181b7223 */ /* 0x000fe20000000017 */
[----:B------:R-:W-:Y:S01]  /*11760*/  FMUL.RZ R26, R18, 0.15915493667125701904 ;  /* 0x3e22f983121a7820 */ /* 0x000fe2000040c000 */
[----:B------:R-:W-:-:S04]  /*11770*/  FMUL R5, R4, 898 ;  /* 0x4460800004057820 */ /* 0x000fc80000400000 */
[----:B------:R0:W2:Y:S01]  /*11780*/  MUFU.COS R15, R28 ;  /* 0x0000001c000f7308 */ /* 0x0000a20000000000 */
[----:B-1----:R-:W-:Y:S01]  /*11790*/  FFMA R27, R8, R7, R27 ;  /* 0x00000007081b7223 */ /* 0x002fe2000000001b */
[----:B------:R-:W-:Y:S01]  /*117a0*/  FMUL.RZ R24, R5, 0.15915493667125701904 ;  /* 0x3e22f98305187820 */ /* 0x000fe2000040c000 */
        /* <DEDUP_REMOVED lines=19> */
[----:B0-----:R-:W-:-:S04]  /*118e0*/  FFMA R26, R10, R25, R27 ;  /* 0x000000190a1a7223 */ /* 0x001fc8000000001b */
[----:B-1----:R-:W-:Y:S01]  /*118f0*/  FFMA R25, R9, R16, R26 ;  /* 0x0000001009197223 */ /* 0x002fe2000000001a */
[----:B------:R-:W-:Y:S02]  /*11900*/  FMUL R16, R4, 902 ;  /* 0x4461800004107820 */ /* 0x000fe40000400000 */
[----:B------:R-:W0:Y:S01]  /*11910*/  MUFU.COS R11, R11 ;  /* 0x0000000b000b7308 */ /* 0x000e220000000000 */
[----:B--2---:R-:W-:Y:S01]  /*11920*/  FFMA R25, R12, R17, R25 ;  /* 0x000000110c197223 */ /* 0x004fe20000000019 */
[----:B------:R-:W-:Y:S01]  /*11930*/  FMUL.RZ R26, R16, 0.15915493667125701904 ;  /* 0x3e22f983101a7820 */ /* 0x000fe2000040c000 */
[----:B------:R-:W-:Y:S02]  /*11940*/  FMUL R12, R4, 903 ;  /* 0x4461c000040c7820 */ /* 0x000fe40000400000 */
[----:B---3--:R-:W-:Y:S01]  /*11950*/  FFMA R14, R14, R13, R25 ;  /* 0x0000000d0e0e7223 */ /* 0x008fe20000000019 */
[C---:B------:R-:W-:Y:S02]  /*11960*/  FMUL R13, R4.reuse, 904 ;  /* 0x44620000040d7820 */ /* 0x040fe40000400000 */
[----:B------:R-:W-:Y:S08]  /*11970*/  MUFU.SIN R5, R24 ;  /* 0x0000001800057308 */ /* 0x000ff00000000400 */
[----:B------:R1:W-:Y:S08]  /*11980*/  MUFU.COS R8, R24 ;  /* 0x0000001800087308 */ /* 0x0003f00000000000 */
[----:B------:R-:W-:Y:S01]  /*11990*/  MUFU.SIN R6, R28 ;  /* 0x0000001c00067308 */ /* 0x000fe20000000400 */
[----:B-1----:R-:W-:-:S04]  /*119a0*/  FMUL R24, R4, 901 ;  /* 0x4461400004187820 */ /* 0x002fc80000400000 */
[----:B------:R-:W-:-:S03]  /*119b0*/  FMUL.RZ R27, R24, 0.15915493667125701904 ;  /* 0x3e22f983181b7820 */ /* 0x000fc6000040c000 */
[----:B------:R1:W2:Y:S08]  /*119c0*/  MUFU.COS R19, R28 ;  /* 0x0000001c00137308 */ /* 0x0002b00000000000 */
[----:B------:R-:W-:Y:S01]  /*119d0*/  MUFU.SIN R24, R27 ;  /* 0x0000001b00187308 */ /* 0x000fe20000000400 */
[----:B-1----:R-:W-:-:S07]  /*119e0*/  FMUL.RZ R28, R7, 0.15915493667125701904 ;  /* 0x3e22f983071c7820 */ /* 0x002fce000040c000 */
[----:B------:R5:W-:Y:S08]  /*119f0*/  MUFU.COS R9, R27 ;  /* 0x0000001b00097308 */ /* 0x000bf00000000000 */
[----:B------:R-:W-:Y:S01]  /*11a00*/  MUFU.SIN R7, R28 ;  /* 0x0000001c00077308 */ /* 0x000fe20000000400 */
[----:B-----5:R-:W-:Y:S01]  /*11a10*/  FFMA R27, R21, R22, R14 ;  /* 0x00000016151b7223 */ /* 0x020fe2000000000e */
[----:B------:R-:W-:-:S03]  /*11a20*/  FMUL R21, R4, 905 ;  /* 0x4462400004157820 */ /* 0x000fc60000400000 */
[----:B0-----:R-:W-:Y:S01]  /*11a30*/  FFMA R27, R0, R11, R27 ;  /* 0x0000000b001b7223 */ /* 0x001fe2000000001b */
[----:B------:R-:W-:Y:S01]  /*11a40*/  FMUL.RZ R22, R21, 0.15915493667125701904 ;  /* 0x3e22f98315167820 */ /* 0x000fe2000040c000 */
[----:B------:R-:W-:Y:S01]  /*11a50*/  FMUL R11, R4, 906 ;  /* 0x44628000040b7820 */ /* 0x000fe20000400000 */
        /* <DEDUP_REMOVED lines=10> */
[----:B0-----:R-:W-:-:S04]  /*11b00*/  FFMA R26, R18, R23, R27 ;  /* 0x00000017121a7223 */ /* 0x001fc8000000001b */
[----:B------:R-:W-:Y:S01]  /*11b10*/  FFMA R26, R5, R8, R26 ;  /* 0x00000008051a7223 */ /* 0x000fe2000000001a */
[C---:B------:R-:W-:Y:S02]  /*11b20*/  FMUL R8, R4.reuse, 909 ;  /* 0x4463400004087820 */ /* 0x040fe40000400000 */
[----:B------:R0:W-:Y:S01]  /*11b30*/  MUFU.COS R0, R22 ;  /* 0x0000001600007308 */ /* 0x0001e20000000000 */
[----:B-1----:R-:W-:Y:S01]  /*11b40*/  FFMA R26, R7, R20, R26 ;  /* 0x00000014071a7223 */ /* 0x002fe2000000001a */
[----:B------:R-:W-:-:S03]  /*11b50*/  FMUL R20, R4, 910 ;  /* 0x4463800004147820 */ /* 0x000fc60000400000 */
[----:B--2---:R-:W-:Y:S01]  /*11b60*/  FFMA R23, R15, R10, R26 ;  /* 0x0000000a0f177223 */ /* 0x004fe2000000001a */
[C---:B------:R-:W-:Y:S02]  /*11b70*/  FMUL R10, R4.reuse, 911 ;  /* 0x4463c000040a7820 */ /* 0x040fe40000400000 */
[----:B------:R-:W-:Y:S01]  /*11b80*/  MUFU.SIN R12, R28 ;  /* 0x0000001c000c7308 */ /* 0x000fe20000000400 */
[----:B0-----:R-:W-:Y:S01]  /*11b90*/  FMUL R22, R4, 908 ;  /* 0x4463000004167820 */ /* 0x001fe20000400000 */
[----:B------:R-:W-:-:S03]  /*11ba0*/  FMUL.RZ R26, R10, 0.15915493667125701904 ;  /* 0x3e22f9830a1a7820 */ /* 0x000fc6000040c000 */
[----:B------:R-:W-:-:S03]  /*11bb0*/  FMUL.RZ R27, R22, 0.15915493667125701904 ;  /* 0x3e22f983161b7820 */ /* 0x000fc6000040c000 */
[----:B------:R0:W1:Y:S08]  /*11bc0*/  MUFU.COS R25, R28 ;  /* 0x0000001c00197308 */ /* 0x0000700000000000 */
[----:B------:R-:W-:Y:S01]  /*11bd0*/  MUFU.SIN R13, R29 ;  /* 0x0000001d000d7308 */ /* 0x000fe20000000400 */
[----:B0-----:R-:W-:-:S07]  /*11be0*/  FMUL.RZ R28, R11, 0.15915493667125701904 ;  /* 0x3e22f9830b1c7820 */ /* 0x001fce000040c000 */
[----:B------:R0:W2:Y:S08]  /*11bf0*/  MUFU.COS R14, R29 ;  /* 0x0000001d000e7308 */ /* 0x0000b00000000000 */
[----:B------:R-:W-:Y:S01]  /*11c00*/  MUFU.SIN R22, R27 ;  /* 0x0000001b00167308 */ /* 0x000fe20000000400 */
[----:B0-----:R-:W-:-:S07]  /*11c10*/  FMUL.RZ R29, R19, 0.15915493667125701904 ;  /* 0x3e22f983131d7820 */ /* 0x001fce000040c000 */
[----:B------:R0:W-:Y:S08]  /*11c20*/  MUFU.COS R5, R27 ;  /* 0x0000001b00057308 */ /* 0x0001f00000000000 */
[----:B------:R-:W-:Y:S01]  /*11c30*/  MUFU.SIN R11, R28 ;  /* 0x0000001c000b7308 */ /* 0x000fe20000000400 */
[----:B0-----:R-:W-:Y:S01]  /*11c40*/  FFMA R27, R24, R9, R23 ;  /* 0x00000009181b7223 */ /* 0x001fe20000000017 */
[----:B------:R-:W-:-:S03]  /*11c50*/  FMUL R9, R4, 912 ;  /* 0x4464000004097820 */ /* 0x000fc60000400000 */
[----:B---3--:R-:W-:Y:S01]  /*11c60*/  FFMA R17, R16, R17, R27 ;  /* 0x0000001110117223 */ /* 0x008fe2000000001b */
[----:B------:R-:W-:Y:S02]  /*11c70*/  FMUL R16, R4, 913 ;  /* 0x4464400004107820 */ /* 0x000fe40000400000 */
[----:B------:R0:W3:Y:S02]  /*11c80*/  MUFU.COS R6, R28 ;  /* 0x0000001c00067308 */ /* 0x0000e40000000000 */
[----:B------:R-:W-:-:S06]  /*11c90*/  FMUL.RZ R27, R16, 0.15915493667125701904 ;  /* 0x3e22f983101b7820 */ /* 0x000fcc000040c000 */
        /* <DEDUP_REMOVED lines=12> */
[----:B------:R-:W-:Y:S01]  /*11d60*/  FFMA R26, R21, R0, R14 ;  /* 0x00000000151a7223 */ /* 0x000fe2000000000e */
[----:B------:R-:W-:-:S03]  /*11d70*/  FMUL R0, R4, 916 ;  /* 0x4465000004007820 */ /* 0x000fc60000400000 */
[----:B---3--:R-:W-:Y:S01]  /*11d80*/  FFMA R26, R11, R6, R26 ;  /* 0x000000060b1a7223 */ /* 0x008fe2000000001a */
[C---:B------:R-:W-:Y:S02]  /*11d90*/  FMUL R6, R4.reuse, 917 ;  /* 0x4465400004067820 */ /* 0x040fe40000400000 */
[----:B------:R-:W-:Y:S01]  /*11da0*/  MUFU.SIN R20, R29 ;  /* 0x0000001d00147308 */ /* 0x000fe20000000400 */
[----:B0-----:R-:W-:Y:S01]  /*11db0*/  FMUL.RZ R28, R9, 0.15915493667125701904 ;  /* 0x3e22f983091c7820 */ /* 0x001fe2000040c000 */
[----:B----4-:R-:W-:Y:S01]  /*11dc0*/  FFMA R21, R19, R18, R26 ;  /* 0x0000001213157223 */ /* 0x010fe2000000001a */
[----:B------:R-:W-:-:S04]  /*11dd0*/  FMUL R18, R4, 918 ;  /* 0x4465800004127820 */ /* 0x000fc80000400000 */
[----:B------:R-:W-:Y:S01]  /*11de0*/  FMUL.RZ R26, R18, 0.15915493667125701904 ;  /* 0x3e22f983121a7820 */ /* 0x000fe2000040c000 */
        /* <DEDUP_REMOVED lines=29> */
[----:B------:R-:W-:Y:S02]  /*11fc0*/  FMUL.RZ R24, R23, 0.15915493667125701904 ;  /* 0x3e22f98317187820 */ /* 0x000fe4000040c000 */
[----:B------:R0:W3:Y:S01]  /*11fd0*/  MUFU.COS R19, R29 ;  /* 0x0000001d00137308 */ /* 0x0000e20000000000 */
[----:B------:R-:W-:Y:S01]  /*11fe0*/  FFMA R17, R16, R17, R27 ;  /* 0x0000001110117223 */ /* 0x000fe2000000001b */
[----:B------:R-:W-:-:S03]  /*11ff0*/  FMUL R16, R4, 924 ;  /* 0x4467000004107820 */ /* 0x000fc60000400000 */
[----:B-1----:R-:W-:Y:S01]  /*12000*/  FFMA R26, R12, R25, R17 ;  /* 0x000000190c1a7223 */ /* 0x002fe20000000011 */
[----:B------:R-:W-:Y:S01]  /*12010*/  FMUL.RZ R27, R16, 0.15915493667125701904 ;  /* 0x3e22f983101b7820 */ /* 0x000fe2000040c000 */
[C---:B------:R-:W-:Y:S01]  /*12020*/  FMUL R12, R4.reuse, 925 ;  /* 0x44674000040c7820 */ /* 0x040fe20000400000 */
[----:B------:R-:W-:Y:S01]  /*12030*/  MUFU.SIN R5, R22 ;  /* 0x0000001600057308 */ /* 0x000fe20000000400 */
[----:B--2---:R-:W-:Y:S01]  /*12040*/  FFMA R25, R13, R14, R26 ;  /* 0x0000000e0d197223 */ /* 0x004fe2000000001a */
[----:B0-----:R-:W-:Y:S01]  /*12050*/  FMUL.RZ R29, R15, 0.15915493667125701904 ;  /* 0x3e22f9830f1d7820 */ /* 0x001fe2000040c000 */
[----:B------:R-:W-:Y:S02]  /*12060*/  FMUL R14, R4, 926 ;  /* 0x44678000040e7820 */ /* 0x000fe40000400000 */
[----:B------:R-:W-:Y:S01]  /*12070*/  FFMA R25, R0, R11, R25 ;  /* 0x0000000b00197223 */ /* 0x000fe20000000019 */
[----:B------:R-:W-:Y:S02]  /*12080*/  FMUL R0, R4, 927 ;  /* 0x4467c00004007820 */ /* 0x000fe40000400000 */
[----:B------:R0:W1:Y:S01]  /*12090*/  MUFU.COS R8, R22 ;  /* 0x0000001600087308 */ /* 0x0000620000000000 */
[----:B---3--:R-:W-:Y:S01]  /*120a0*/  FFMA R25, R6, R19, R25 ;  /* 0x0000001306197223 */ /* 0x008fe20000000019 */
[----:B------:R-:W-:-:S03]  /*120b0*/  FMUL R6, R4, 928 ;  /* 0x4468000004067820 */ /* 0x000fc60000400000 */
[----:B------:R-:W-:Y:S01]  /*120c0*/  FFMA R26, R18, R21, R25 ;  /* 0x00000015121a7223 */ /* 0x000fe20000000019 */
[C---:B------:R-:W-:Y:S02]  /*120d0*/  FMUL R18, R4.reuse, 929 ;  /* 0x4468400004127820 */ /* 0x040fe40000400000 */
[----:B------:R-:W-:Y:S01]  /*120e0*/  MUFU.SIN R7, R28 ;  /* 0x0000001c00077308 */ /* 0x000fe20000000400 */
[----:B0-----:R-:W-:-:S07]  /*120f0*/  FMUL R22, R4, 922 ;  /* 0x4466800004167820 */ /* 0x001fce0000400000 */
        /* <DEDUP_REMOVED lines=80> */
[----:B------:R-:W-:-:S06]  /*12600*/  FMUL.RZ R26, R9, 0.15915493667125701904 ;  /* 0x3e22f983091a7820 */ /* 0x000fcc000040c000 */
        /* <DEDUP_REMOVED lines=57> */
[----:B---3--:R-:W-:Y:S01]  /*129a0*/  FFMA R26, R23, R16, R22 ;  /* 0x00000010171a7223 */ /* 0x008fe20000000016 */
[----:B------:R-:W-:-:S03]  /*129b0*/  FMUL R16, R4, 956 ;  /* 0x446f000004107820 */ /* 0x000fc60000400000 */
[----:B----4-:R-:W-:Y:S01]  /*129c0*/  FFMA R26, R13, R12, R26 ;  /* 0x0000000c0d1a7223 */ /* 0x010fe2000000001a */
[----:B------:R-:W-:Y:S01]  /*129d0*/  FMUL.RZ R23, R16, 0.15915493667125701904 ;  /* 0x3e22f98310177820 */ /* 0x000fe2000040c000 */
[C---:B------:R-:W-:Y:S01]  /*129e0*/  FMUL R12, R4.reuse, 957 ;  /* 0x446f4000040c7820 */ /* 0x040fe20000400000 */
[----:B------:R-:W-:Y:S01]  /*129f0*/  MUFU.SIN R19, R28 ;  /* 0x0000001c00137308 */ /* 0x000fe20000000400 */
[----:B------:R-:W-:Y:S01]  /*12a00*/  FFMA R26, R17, R14, R26 ;  /* 0x0000000e111a7223 */ /* 0x000fe2000000001a */
[----:B0-----:R-:W-:Y:S01]  /*12a10*/  FMUL.RZ R29, R15, 0.15915493667125701904 ;  /* 0x3e22f9830f1d7820 */ /* 0x001fe2000040c000 */
        /* <DEDUP_REMOVED lines=10> */
[C---:B------:R-:W-:Y:S02]  /*12ac0*/  FMUL R8, R4.reuse, 961 ;  /* 0x4470400004087820 */ /* 0x040fe40000400000 */
        /* <DEDUP_REMOVED lines=95> */
[----:B------:R-:W-:-:S06]  /*130c0*/  FMUL.RZ R27, R12, 0.15915493667125701904 ;  /* 0x3e22f9830c1b7820 */ /* 0x000fcc000040c000 */
        /* <DEDUP_REMOVED lines=36> */
[----:B----4-:R-:W-:Y:S01]  /*13310*/  FFMA R27, R15, R20, R18 ;  /* 0x000000140f1b7223 */ /* 0x010fe20000000012 */
[C---:B------:R-:W-:Y:S01]  /*13320*/  FMUL R20, R4.reuse, 986 ;  /* 0x4476800004147820 */ /* 0x040fe20000400000 */
[----:B------:R-:W-:-:S02]  /*13330*/  FMUL R15, R4, 985 ;  /* 0x44764000040f7820 */ /* 0x000fc40000400000 */
[----:B------:R-:W-:Y:S01]  /*13340*/  FFMA R26, R10, R23, R27 ;  /* 0x000000170a1a7223 */ /* 0x000fe2000000001b */
[----:B------:R-:W-:Y:S01]  /*13350*/  FMUL.RZ R27, R20, 0.15915493667125701904 ;  /* 0x3e22f983141b7820 */ /* 0x000fe2000040c000 */
[C---:B------:R-:W-:Y:S01]  /*13360*/  FMUL R23, R4.reuse, 988 ;  /* 0x4477000004177820 */ /* 0x040fe20000400000 */
[----:B------:R0:W3:Y:S01]  /*13370*/  MUFU.COS R14, R29 ;  /* 0x0000001d000e7308 */ /* 0x0000e20000000000 */
        /* <DEDUP_REMOVED lines=10> */
[----:B------:R-:W-:-:S03]  /*13420*/  FMUL.RZ R26, R23, 0.15915493667125701904 ;  /* 0x3e22f983171a7820 */ /* 0x000fc6000040c000 */
[----:B------:R-:W-:Y:S01]  /*13430*/  FFMA R24, R16, R17, R27 ;  /* 0x0000001110187223 */ /* 0x000fe2000000001b */
[C---:B------:R-:W-:Y:S02]  /*13440*/  FMUL R17, R4.reuse, 989 ;  /* 0x4477400004117820 */ /* 0x040fe40000400000 */
[----:B------:R0:W2:Y:S01]  /*13450*/  MUFU.COS R5, R29 ;  /* 0x0000001d00057308 */ /* 0x0000a20000000000 */
[----:B---3--:R-:W-:Y:S01]  /*13460*/  FFMA R27, R11, R14, R24 ;  /* 0x0000000e0b1b7223 */ /* 0x008fe20000000018 */
[----:B------:R-:W-:-:S03]  /*13470*/  FMUL R11, R4, 990 ;  /* 0x44778000040b7820 */ /* 0x000fc60000400000 */
[----:B------:R-:W-:Y:S01]  /*13480*/  FFMA R19, R12, R19, R27 ;  /* 0x000000130c137223 */ /* 0x000fe2000000001b */
[----:B------:R-:W-:Y:S02]  /*13490*/  FMUL R12, R4, 991 ;  /* 0x4477c000040c7820 */ /* 0x000fe40000400000 */
[----:B------:R-:W-:Y:S01]  /*134a0*/  MUFU.SIN R8, R25 ;  /* 0x0000001900087308 */ /* 0x000fe20000000400 */
[----:B0-----:R-:W-:Y:S01]  /*134b0*/  FMUL.RZ R29, R15, 0.15915493667125701904 ;  /* 0x3e22f9830f1d7820 */ /* 0x001fe2000040c000 */
[----:B-1----:R-:W-:Y:S01]  /*134c0*/  FFMA R21, R0, R21, R19 ;  /* 0x0000001500157223 */ /* 0x002fe20000000013 */
[----:B------:R-:W-:-:S05]  /*134d0*/  FMUL R0, R4, 992 ;  /* 0x4478000004007820 */ /* 0x000fca0000400000 */
        /* <DEDUP_REMOVED lines=25> */
[----:B------:R-:W-:Y:S01]  /*13670*/  FMUL R10, R4, 996 ;  /* 0x44790000040a7820 */ /* 0x000fe20000400000 */
[----:B------:R-:W-:Y:S02]  /*13680*/  FMUL.RZ R26, R7, 0.15915493667125701904 ;  /* 0x3e22f983071a7820 */ /* 0x000fe4000040c000 */
[----:B------:R-:W-:Y:S01]  /*13690*/  FFMA R27, R20, R9, R15 ;  /* 0x00000009141b7223 */ /* 0x000fe2000000000f */
[----:B------:R-:W-:Y:S02]  /*136a0*/  FMUL R9, R4, 997 ;  /* 0x4479400004097820 */ /* 0x000fe40000400000 */
[----:B------:R-:W-:Y:S01]  /*136b0*/  MUFU.SIN R11, R28 ;  /* 0x0000001c000b7308 */ /* 0x000fe20000000400 */
[----:B0-----:R-:W-:Y:S01]  /*136c0*/  FMUL.RZ R29, R0, 0.15915493667125701904 ;  /* 0x3e22f983001d7820 */ /* 0x001fe2000040c000 */
[----:B----4-:R-:W-:Y:S01]  /*136d0*/  FFMA R22, R22, R13, R27 ;  /* 0x0000000d16167223 */ /* 0x010fe2000000001b */
[----:B------:R-:W-:-:S03]  /*136e0*/  FMUL R13, R4, 998 ;  /* 0x44798000040d7820 */ /* 0x000fc60000400000 */
[----:B------:R-:W-:Y:S01]  /*136f0*/  FFMA R16, R23, R16, R22 ;  /* 0x0000001017107223 */ /* 0x000fe20000000016 */
[----:B------:R-:W-:Y:S01]  /*13700*/  FMUL.RZ R22, R13, 0.15915493667125701904 ;  /* 0x3e22f9830d167820 */ /* 0x000fe2000040c000 */
[----:B------:R0:W2:Y:S02]  /*13710*/  MUFU.COS R24, R28 ;  /* 0x0000001c00187308 */ /* 0x0000a40000000000 */
[----:B-1----:R-:W-:-:S06]  /*13720*/  FFMA R14, R17, R14, R16 ;  /* 0x0000000e110e7223 */ /* 0x002fcc0000000010 */
[----:B------:R-:W-:Y:S01]  /*13730*/  MUFU.SIN R0, R29 ;  /* 0x0000001d00007308 */ /* 0x000fe20000000400 */
[----:B0-----:R-:W-:-:S07]  /*13740*/  FMUL.RZ R28, R5, 0.15915493667125701904 ;  /* 0x3e22f983051c7820 */ /* 0x001fce000040c000 */
[----:B------:R0:W1:Y:S01]  /*13750*/  MUFU.COS R21, R29 ;  /* 0x0000001d00157308 */ /* 0x0000620000000000 */
[----:B--2---:R-:W-:Y:S01]  /*13760*/  FFMA R17, R11, R24, R14 ;  /* 0x000000180b117223 */ /* 0x004fe2000000000e */
[----:B------:R-:W-:-:S03]  /*13770*/  FMUL R11, R4, 999 ;  /* 0x4479c000040b7820 */ /* 0x000fc60000400000 */
[----:B------:R-:W-:Y:S01]  /*13780*/  FFMA R17, R12, R19, R17 ;  /* 0x000000130c117223 */ /* 0x000fe20000000011 */
[----:B------:R-:W-:Y:S02]  /*13790*/  FMUL.RZ R12, R11, 0.15915493667125701904 ;  /* 0x3e22f9830b0c7820 */ /* 0x000fe4000040c000 */
[----:B------:R-:W-:Y:S01]  /*137a0*/  MUFU.SIN R5, R28 ;  /* 0x0000001c00057308 */ /* 0x000fe20000000400 */
[----:B0-----:R-:W-:-:S07]  /*137b0*/  FMUL.RZ R29, R9, 0.15915493667125701904 ;  /* 0x3e22f983091d7820 */ /* 0x001fce000040c000 */
[----:B------:R0:W2:Y:S01]  /*137c0*/  MUFU.COS R6, R28 ;  /* 0x0000001c00067308 */ /* 0x0000a20000000000 */
[----:B-1----:R-:W-:-:S07]  /*137d0*/  FFMA R0, R0, R21, R17 ;  /* 0x0000001500007223 */ /* 0x002fce0000000011 */
[----:B------:R-:W-:Y:S01]  /*137e0*/  MUFU.SIN R8, R25 ;  /* 0x0000001900087308 */ /* 0x000fe20000000400 */
[----:B0-----:R-:W-:-:S07]  /*137f0*/  FMUL.RZ R28, R10, 0.15915493667125701904 ;  /* 0x3e22f9830a1c7820 */ /* 0x001fce000040c000 */
[----:B------:R-:W0:Y:S01]  /*13800*/  MUFU.COS R25, R25 ;  /* 0x0000001900197308 */ /* 0x000e220000000000 */
[----:B--2---:R-:W-:-:S07]  /*13810*/  FFMA R5, R5, R6, R0 ;  /* 0x0000000605057223 */ /* 0x004fce0000000000 */
[----:B------:R-:W-:Y:S08]  /*13820*/  MUFU.SIN R7, R26 ;  /* 0x0000001a00077308 */ /* 0x000ff00000000400 */
[----:B------:R-:W1:Y:S01]  /*13830*/  MUFU.COS R18, R26 ;  /* 0x0000001a00127308 */ /* 0x000e620000000000 */
[----:B0-----:R-:W-:-:S07]  /*13840*/  FFMA R8, R8, R25, R5 ;  /* 0x0000001908087223 */ /* 0x001fce0000000005 */
[----:B------:R-:W-:Y:S08]  /*13850*/  MUFU.SIN R10, R28 ;  /* 0x0000001c000a7308 */ /* 0x000ff00000000400 */
[----:B------:R-:W0:Y:S01]  /*13860*/  MUFU.COS R15, R28 ;  /* 0x0000001c000f7308 */ /* 0x000e220000000000 */
[----:B-1----:R-:W-:-:S07]  /*13870*/  FFMA R7, R7, R18, R8 ;  /* 0x0000001207077223 */ /* 0x002fce0000000008 */
        /* <DEDUP_REMOVED lines=8> */
[----:B0-----:R-:W-:-:S04]  /*13900*/  FFMA R4, R13, R4, R10 ;  /* 0x000000040d047223 */ /* 0x001fc8000000000a */
[----:B-1----:R-:W-:-:S05]  /*13910*/  FFMA R11, R11, R0, R4 ;  /* 0x000000000b0b7223 */ /* 0x002fca0000000004 */
[----:B------:R-:W-:Y:S01]  /*13920*/  STG.E desc[UR4][R2.64], R11 ;  /* 0x0000000b02007986 */ /* 0x000fe2000c101904 */
[----:B------:R-:W-:Y:S05]  /*13930*/  EXIT ;  /* 0x000000000000794d */ /* 0x000fea0003800000 */
.L_x_1:
        /* <DEDUP_REMOVED lines=12> */
.L_x_17:


//--------------------- .text._Z13memory_stressPf --------------------------
	.section	.text._Z13memory_stressPf,"ax",@progbits
	.align	128
        .global         _Z13memory_stressPf
        .type           _Z13memory_stressPf,@function
        .size           _Z13memory_stressPf,(.L_x_18 - _Z13memory_stressPf)
        .other          _Z13memory_stressPf,@"STO_CUDA_ENTRY STV_DEFAULT"
_Z13memory_stressPf:
.text._Z13memory_stressPf:
        /* <DEDUP_REMOVED lines=8> */
[----:B------:R-:W-:Y:S01]  /*0080*/  VIADD R4, R5, 0x3 ;  /* 0x0000000305047836 */ /* 0x000fe20000000000 */
[----:B------:R-:W1:Y:S01]  /*0090*/  LDCU.64 UR6, c[0x0][0x358] ;  /* 0x00006b00ff0677ac */ /* 0x000e620008000a00 */
[----:B------:R-:W-:Y:S01]  /*00a0*/  IMAD.MOV.U32 R0, RZ, RZ, RZ ;  /* 0x000000ffff007224 */ /* 0x000fe200078e00ff */
[----:B------:R-:W-:-:S06]  /*00b0*/  UMOV UR4, 0x7 ;  /* 0x0000000700047882 */ /* 0x000fcc0000000000 */
.L_x_2:
[C---:B------:R-:W-:Y:S01]  /*00c0*/  IADD3 R6, PT, PT, R4.reuse, -0x3, RZ ;  /* 0xfffffffd04067810 */ /* 0x040fe20007ffe0ff */
[C---:B------:R-:W-:Y:S02]  /*00d0*/  VIADD R8, R4.reuse, 0xfffffffe ;  /* 0xfffffffe04087836 */ /* 0x040fe40000000000 */
[C---:B------:R-:W-:Y:S01]  /*00e0*/  VIADD R13, R4.reuse, 0x1 ;  /* 0x00000001040d7836 */ /* 0x040fe20000000000 */
[----:B------:R-:W-:Y:S01]  /*00f0*/  SHF.R.S32.HI R7, RZ, 0x1f, R6 ;  /* 0x0000001fff077819 */ /* 0x000fe20000011406 */
[C---:B------:R-:W-:Y:S01]  /*0100*/  VIADD R12, R4.reuse, 0x2 ;  /* 0x00000002040c7836 */ /* 0x040fe20000000000 */
[----:B------:R-:W-:Y:S01]  /*0110*/  SHF.R.S32.HI R9, RZ, 0x1f, R8 ;  /* 0x0000001fff097819 */ /* 0x000fe20000011408 */
[----:B------:R-:W-:Y:S01]  /*0120*/  VIADD R10, R4, 0xffffffff ;  /* 0xffffffff040a7836 */ /* 0x000fe20000000000 */
[----:B------:R-:W-:Y:S02]  /*0130*/  LEA.HI R7, R7, R6, RZ, 0x14 ;  /* 0x0000000607077211 */ /* 0x000fe400078fa0ff */
[----:B------:R-:W-:-:S02]  /*0140*/  LEA.HI R9, R9, R8, RZ, 0x14 ;  /* 0x0000000809097211 */ /* 0x000fc400078fa0ff */
[----:B------:R-:W-:Y:S02]  /*0150*/  LOP3.LUT R7, R7, 0xfff00000, RZ, 0xc0, !PT ;  /* 0xfff0000007077812 */ /* 0x000fe400078ec0ff */
[----:B------:R-:W-:Y:S02]  /*0160*/  LOP3.LUT R9, R9, 0xfff00000, RZ, 0xc0, !PT ;  /* 0xfff0000009097812 */ /* 0x000fe400078ec0ff */
[----:B------:R-:W-:Y:S02]  /*0170*/  IADD3 R7, PT, PT, R6, -R7, RZ ;  /* 0x8000000706077210 */ /* 0x000fe40007ffe0ff */
[----:B------:R-:W-:Y:S02]  /*0180*/  SHF.R.S32.HI R6, RZ, 0x1f, R13 ;  /* 0x0000001fff067819 */ /* 0x000fe4000001140d */
[----:B------:R-:W-:Y:S02]  /*0190*/  SHF.R.S32.HI R15, RZ, 0x1f, R12 ;  /* 0x0000001fff0f7819 */ /* 0x000fe4000001140c */
[----:B------:R-:W-:-:S02]  /*01a0*/  LEA.HI R6, R6, R13, RZ, 0x14 ;  /* 0x0000000d06067211 */ /* 0x000fc400078fa0ff */
[----:B------:R-:W-:Y:S02]  /*01b0*/  SHF.R.S32.HI R11, RZ, 0x1f, R10 ;  /* 0x0000001fff0b7819 */ /* 0x000fe4000001140a */
[----:B------:R-:W-:Y:S02]  /*01c0*/  IADD3 R9, PT, PT, R8, -R9, RZ ;  /* 0x8000000908097210 */ /* 0x000fe40007ffe0ff */
[----:B------:R-:W-:Y:S01]  /*01d0*/  LOP3.LUT R8, R6, 0xfff00000, RZ, 0xc0, !PT ;  /* 0xfff0000006087812 */ /* 0x000fe200078ec0ff */
[----:B0-----:R-:W-:Y:S01]  /*01e0*/  IMAD.WIDE R6, R7, 0x4, R2 ;  /* 0x0000000407067825 */ /* 0x001fe200078e0202 */
[----:B------:R-:W-:Y:S02]  /*01f0*/  LEA.HI R14, R15, R12, RZ, 0x14 ;  /* 0x0000000c0f0e7211 */ /* 0x000fe400078fa0ff */
[----:B------:R-:W-:Y:S01]  /*0200*/  LEA.HI R11, R11, R10, RZ, 0x14 ;  /* 0x0000000a0b0b7211 */ /* 0x000fe200078fa0ff */
[----:B------:R-:W-:Y:S01]  /*0210*/  IMAD.IADD R13, R13, 0x1, -R8 ;  /* 0x000000010d0d7824 */ /* 0x000fe200078e0a08 */
[----:B------:R-:W-:Y:S01]  /*0220*/  SHF.R.S32.HI R15, RZ, 0x1f, R4 ;  /* 0x0000001fff0f7819 */ /* 0x000fe20000011404 */
[----:B-1----:R-:W2:Y:S01]  /*0230*/  LDG.E R7, desc[UR6][R6.64] ;  /* 0x0000000606077981 */ /* 0x002ea2000c1e1900 */
[----:B------:R-:W-:-:S02]  /*0240*/  LOP3.LUT R17, R14, 0xfff00000, RZ, 0xc0, !PT ;  /* 0xfff000000e117812 */ /* 0x000fc400078ec0ff */
[----:B------:R-:W-:Y:S02]  /*0250*/  LOP3.LUT R11, R11, 0xfff00000, RZ, 0xc0, !PT ;  /* 0xfff000000b0b7812 */ /* 0x000fe400078ec0ff */
[----:B------:R-:W-:Y:S01]  /*0260*/  LEA.HI R8, R15, R4, RZ, 0x14 ;  /* 0x000000040f087211 */ /* 0x000fe200078fa0ff */
[----:B------:R-:W-:Y:S01]  /*0270*/  VIADD R14, R4, 0x3 ;  /* 0x00000003040e7836 */ /* 0x000fe20000000000 */
[----:B------:R-:W-:Y:S01]  /*0280*/  IADD3 R15, PT, PT, R12, -R17, RZ ;  /* 0x800000110c0f7210 */ /* 0x000fe20007ffe0ff */
[----:B------:R-:W-:Y:S01]  /*0290*/  IMAD.IADD R11, R10, 0x1, -R11 ;  /* 0x000000010a0b7824 */ /* 0x000fe200078e0a0b */
[----:B------:R-:W-:Y:S01]  /*02a0*/  LOP3.LUT R17, R8, 0xfff00000, RZ, 0xc0, !PT ;  /* 0xfff0000008117812 */ /* 0x000fe200078ec0ff */
[----:B------:R-:W-:Y:S01]  /*02b0*/  IMAD.WIDE R8, R9, 0x4, R2 ;  /* 0x0000000409087825 */ /* 0x000fe200078e0202 */
[C---:B------:R-:W-:Y:S02]  /*02c0*/  IADD3 R12, PT, PT, R4.reuse, 0x4, RZ ;  /* 0x00000004040c7810 */ /* 0x040fe40007ffe0ff */
[----:B------:R-:W-:Y:S01]  /*02d0*/  SHF.R.S32.HI R19, RZ, 0x1f, R14 ;  /* 0x0000001fff137819 */ /* 0x000fe2000001140e */
[----:B------:R-:W-:-:S02]  /*02e0*/  IMAD.IADD R17, R4, 0x1, -R17 ;  /* 0x0000000104117824 */ /* 0x000fc400078e0a11 */
[----:B------:R-:W-:Y:S01]  /*02f0*/  IMAD.WIDE R10, R11, 0x4, R2 ;  /* 0x000000040b0a7825 */ /* 0x000fe200078e0202 */
[----:B------:R-:W3:Y:S01]  /*0300*/  LDG.E R8, desc[UR6][R8.64] ;  /* 0x0000000608087981 */ /* 0x000ee2000c1e1900 */
[----:B------:R-:W-:Y:S02]  /*0310*/  SHF.R.S32.HI R23, RZ, 0x1f, R12 ;  /* 0x0000001fff177819 */ /* 0x000fe4000001140c */
[----:B------:R-:W-:Y:S01]  /*0320*/  LEA.HI R19, R19, R14, RZ, 0x14 ;  /* 0x0000000e13137211 */ /* 0x000fe200078fa0ff */
[--C-:B------:R-:W-:Y:S01]  /*0330*/  IMAD.WIDE R16, R17, 0x4, R2.reuse ;  /* 0x0000000411107825 */ /* 0x100fe200078e0202 */
[----:B------:R-:W4:Y:S01]  /*0340*/  LDG.E R10, desc[UR6][R10.64] ;  /* 0x000000060a0a7981 */ /* 0x000f22000c1e1900 */
[----:B------:R-:W-:Y:S02]  /*0350*/  LEA.HI R23, R23, R12, RZ, 0x14 ;  /* 0x0000000c17177211 */ /* 0x000fe400078fa0ff */
[----:B------:R-:W-:Y:S01]  /*0360*/  LOP3.LUT R21, R19, 0xfff00000, RZ, 0xc0, !PT ;  /* 0xfff0000013157812 */ /* 0x000fe200078ec0ff */
[----:B------:R-:W-:Y:S01]  /*0370*/  IMAD.WIDE R18, R13, 0x4, R2 ;  /* 0x000000040d127825 */ /* 0x000fe200078e0202 */
[----:B------:R-:W5:Y:S01]  /*0380*/  LDG.E R16, desc[UR6][R16.64] ;  /* 0x0000000610107981 */ /* 0x000f62000c1e1900 */
[----:B------:R-:W-:-:S02]  /*0390*/  LOP3.LUT R23, R23, 0xfff00000, RZ, 0xc0, !PT ;  /* 0xfff0000017177812 */ /* 0x000fc400078ec0ff */
[----:B------:R-:W-:Y:S01]  /*03a0*/  IADD3 R13, PT, PT, R14, -R21, RZ ;  /* 0x800000150e0d7210 */ /* 0x000fe20007ffe0ff */
[----:B------:R-:W-:Y:S01]  /*03b0*/  IMAD.WIDE R14, R15, 0x4, R2 ;  /* 0x000000040f0e7825 */ /* 0x000fe200078e0202 */
[----:B------:R-:W5:Y:S03]  /*03c0*/  LDG.E R18, desc[UR6][R18.64] ;  /* 0x0000000612127981 */ /* 0x000f66000c1e1900 */
[----:B------:R-:W-:Y:S02]  /*03d0*/  IMAD.IADD R21, R12, 0x1, -R23 ;  /* 0x000000010c157824 */ /* 0x000fe400078e0a17 */
[--C-:B------:R-:W-:Y:S01]  /*03e0*/  IMAD.WIDE R12, R13, 0x4, R2.reuse ;  /* 0x000000040d0c7825 */ /* 0x100fe200078e0202 */
[----:B------:R-:W5:Y:S03]  /*03f0*/  LDG.E R14, desc[UR6][R14.64] ;  /* 0x000000060e0e7981 */ /* 0x000f66000c1e1900 */
[----:B------:R-:W-:-:S02]  /*0400*/  IMAD.WIDE R20, R21, 0x4, R2 ;  /* 0x0000000415147825 */ /* 0x000fc400078e0202 */
[----:B------:R-:W5:Y:S04]  /*0410*/  LDG.E R12, desc[UR6][R12.64] ;  /* 0x000000060c0c7981 */ /* 0x000f68000c1e1900 */
[----:B------:R-:W5:Y:S01]  /*0420*/  LDG.E R20, desc[UR6][R20.64] ;  /* 0x0000000614147981 */ /* 0x000f62000c1e1900 */
[----:B------:R-:W-:-:S04]  /*0430*/  UIADD3 UR4, UPT, UPT, UR4, 0x8, URZ ;  /* 0x0000000804047890 */ /* 0x000fc8000fffe0ff */
[----:B------:R-:W-:Y:S01]  /*0440*/  UISETP.NE.AND UP0, UPT, UR4, 0x3ef, UPT ;  /* 0x000003ef0400788c */ /* 0x000fe2000bf05270 */
[----:B------:R-:W-:Y:S01]  /*0450*/  IADD3 R4, PT, PT, R4, 0x8, RZ ;  /* 0x0000000804047810 */ /* 0x000fe20007ffe0ff */
[----:B--2---:R-:W-:-:S04]  /*0460*/  FADD R7, R7, R0 ;  /* 0x0000000007077221 */ /* 0x004fc80000000000 */
[----:B---3--:R-:W-:-:S04]  /*0470*/  FADD R7, R7, R8 ;  /* 0x0000000807077221 */ /* 0x008fc80000000000 */
[----:B----4-:R-:W-:-:S04]  /*0480*/  FADD R7, R7, R10 ;  /* 0x0000000a07077221 */ /* 0x010fc80000000000 */
[----:B-----5:R-:W-:-:S04]  /*0490*/  FADD R7, R7, R16 ;  /* 0x0000001007077221 */ /* 0x020fc80000000000 */
[----:B------:R-:W-:-:S04]  /*04a0*/  FADD R7, R7, R18 ;  /* 0x0000001207077221 */ /* 0x000fc80000000000 */
[----:B------:R-:W-:-:S04]  /*04b0*/  FADD R7, R7, R14 ;  /* 0x0000000e07077221 */ /* 0x000fc80000000000 */
[----:B------:R-:W-:-:S04]  /*04c0*/  FADD R7, R7, R12 ;  /* 0x0000000c07077221 */ /* 0x000fc80000000000 */
[----:B------:R-:W-:Y:S01]  /*04d0*/  FADD R0, R7, R20 ;  /* 0x0000001407007221 */ /* 0x000fe20000000000 */
[----:B------:R-:W-:Y:S06]  /*04e0*/  BRA.U UP0, `(.L_x_2) ;  /* 0xfffffff900f47547 */ /* 0x000fec000b83ffff */
[----:B------:R-:W-:-:S05]  /*04f0*/  IMAD.WIDE R2, R5, 0x4, R2 ;  /* 0x0000000405027825 */ /* 0x000fca00078e0202 */
[----:B------:R-:W-:Y:S01]  /*0500*/  STG.E desc[UR6][R2.64], R0 ;  /* 0x0000000002007986 */ /* 0x000fe2000c101906 */
[----:B------:R-:W-:Y:S05]  /*0510*/  EXIT ;  /* 0x000000000000794d */ /* 0x000fea0003800000 */
.L_x_3:
        /* <DEDUP_REMOVED lines=14> */
.L_x_18:


//--------------------- .text._Z14compute_stressPf --------------------------
	.section	.text._Z14compute_stressPf,"ax",@progbits
	.align	128
        .global         _Z14compute_stressPf
        .type           _Z14compute_stressPf,@function
        .size           _Z14compute_stressPf,(.L_x_19 - _Z14compute_stressPf)
        .other          _Z14compute_stressPf,@"STO_CUDA_ENTRY STV_DEFAULT"
_Z14compute_stressPf:
.text._Z14compute_stressPf:
        /* <DEDUP_REMOVED lines=10> */
[----:B-1----:R0:W5:Y:S01]  /*00a0*/  LDG.E R10, desc[UR8][R2.64] ;  /* 0x00000008020a7981 */ /* 0x002162000c1e1900 */
[----:B------:R-:W-:Y:S01]  /*00b0*/  IMAD.MOV.U32 R11, RZ, RZ, RZ ;  /* 0x000000ffff0b7224 */ /* 0x000fe200078e00ff */
[----:B------:R-:W-:-:S06]  /*00c0*/  UMOV UR4, URZ ;  /* 0x000000ff00047c82 */ /* 0x000fcc0008000000 */
.L_x_14:
[----:B------:R-:W-:Y:S01]  /*00d0*/  I2FP.F32.U32 R5, UR4 ;  /* 0x0000000400057c45 */ /* 0x000fe20008201000 */
[----:B------:R-:W-:Y:S04]  /*00e0*/  BSSY.RECONVERGENT B0, `(.L_x_4) ;  /* 0x000006b000007945 */ /* 0x000fe80003800200 */
[----:B-----5:R-:W-:-:S04]  /*00f0*/  FMUL R14, R10, R5 ;  /* 0x000000050a0e7220 */ /* 0x020fc80000400000 */
[C---:B------:R-:W-:Y:S01]  /*0100*/  FMUL R0, R14.reuse, 0.63661974668502807617 ;  /* 0x3f22f9830e007820 */ /* 0x040fe20000400000 */
[----:B------:R-:W-:-:S05]  /*0110*/  FSETP.GE.AND P0, PT, |R14|, 105615, PT ;  /* 0x47ce47800e00780b */ /* 0x000fca0003f06200 */
[----:B------:R-:W1:Y:S02]  /*0120*/  F2I.NTZ R0, R0 ;  /* 0x0000000000007305 */ /* 0x000e640000203100 */
[----:B-1----:R-:W-:Y:S01]  /*0130*/  I2FP.F32.S32 R5, R0 ;  /* 0x0000000000057245 */ /* 0x002fe20000201400 */
[----:B------:R-:W-:-:S04]  /*0140*/  IMAD.MOV.U32 R8, RZ, RZ, R0 ;  /* 0x000000ffff087224 */ /* 0x000fc800078e0000 */
[----:B------:R-:W-:-:S04]  /*0150*/  FFMA R4, R5, -1.5707962512969970703, R14 ;  /* 0xbfc90fda05047823 */ /* 0x000fc8000000000e */
[----:B------:R-:W-:-:S04]  /*0160*/  FFMA R4, R5, -7.5497894158615963534e-08, R4 ;  /* 0xb3a2216805047823 */ /* 0x000fc80000000004 */
[----:B------:R-:W-:-:S04]  /*0170*/  FFMA R4, R5, -5.3903029534742383927e-15, R4 ;  /* 0xa7c234c505047823 */ /* 0x000fc80000000004 */
[----:B------:R-:W-:Y:S01]  /*0180*/  IMAD.MOV.U32 R5, RZ, RZ, R4 ;  /* 0x000000ffff057224 */ /* 0x000fe200078e0004 */
[----:B------:R-:W-:Y:S06]  /*0190*/  @!P0 BRA `(.L_x_5) ;  /* 0x00000004007c8947 */ /* 0x000fec0003800000 */
[----:B------:R-:W-:-:S13]  /*01a0*/  FSETP.NEU.AND P0, PT, |R14|, +INF , PT ;  /* 0x7f8000000e00780b */ /* 0x000fda0003f0d200 */
[----:B------:R-:W-:Y:S01]  /*01b0*/  @!P0 FMUL R5, RZ, R14 ;  /* 0x0000000eff058220 */ /* 0x000fe20000400000 */
[----:B------:R-:W-:Y:S01]  /*01c0*/  @!P0 IMAD.MOV.U32 R0, RZ, RZ, RZ ;  /* 0x000000ffff008224 */ /* 0x000fe200078e00ff */
[----:B------:R-:W-:Y:S06]  /*01d0*/  @!P0 BRA `(.L_x_5) ;  /* 0x00000004006c8947 */ /* 0x000fec0003800000 */
[----:B------:R-:W-:Y:S01]  /*01e0*/  IMAD.SHL.U32 R5, R14, 0x100, RZ ;  /* 0x000001000e057824 */ /* 0x000fe200078e00ff */
[----:B------:R-:W1:Y:S01]  /*01f0*/  LDCU.64 UR10, c[0x4][URZ] ;  /* 0x01000000ff0a77ac */ /* 0x000e620008000a00 */
[----:B------:R-:W-:Y:S02]  /*0200*/  IMAD.MOV.U32 R0, RZ, RZ, RZ ;  /* 0x000000ffff007224 */ /* 0x000fe400078e00ff */
[----:B------:R-:W-:Y:S01]  /*0210*/  IMAD.MOV.U32 R13, RZ, RZ, RZ ;  /* 0x000000ffff0d7224 */ /* 0x000fe200078e00ff */
[----:B------:R-:W-:Y:S01]  /*0220*/  LOP3.LUT R9, R5, 0x80000000, RZ, 0xfc, !PT ;  /* 0x8000000005097812 */ /* 0x000fe200078efcff */
[----:B------:R-:W-:Y:S01]  /*0230*/  UMOV UR6, URZ ;  /* 0x000000ff00067c82 */ /* 0x000fe20008000000 */
[----:B------:R-:W-:-:S05]  /*0240*/  UMOV UR5, URZ ;  /* 0x000000ff00057c82 */ /* 0x000fca0008000000 */
.L_x_6:
[----:B-1----:R-:W-:Y:S01]  /*0250*/  MOV R24, UR10 ;  /* 0x0000000a00187c02 */ /* 0x002fe20008000f00 */
[----:B------:R-:W-:-:S05]  /*0260*/  IMAD.U32 R25, RZ, RZ, UR11 ;  /* 0x0000000bff197e24 */ /* 0x000fca000f8e00ff */
[----:B------:R-:W2:Y:S01]  /*0270*/  LDG.E.CONSTANT R6, desc[UR8][R24.64] ;  /* 0x0000000818067981 */ /* 0x000ea2000c1e9900 */
[----:B------:R-:W-:Y:S01]  /*0280*/  UIADD3 UR5, UPT, UPT, UR5, 0x1, URZ ;  /* 0x0000000105057890 */ /* 0x000fe2000fffe0ff */
[C---:B------:R-:W-:Y:S01]  /*0290*/  ISETP.EQ.AND P0, PT, R13.reuse, RZ, PT ;  /* 0x000000ff0d00720c */ /* 0x040fe20003f02270 */
[----:B------:R-:W-:Y:S01]  /*02a0*/  UIADD3 UR10, UP1, UPT, UR10, 0x4, URZ ;  /* 0x000000040a0a7890 */ /* 0x000fe2000ff3e0ff */
[C---:B------:R-:W-:Y:S01]  /*02b0*/  ISETP.EQ.AND P1, PT, R13.reuse, 0x4, PT ;  /* 0x000000040d00780c */ /* 0x040fe20003f22270 */
[----:B------:R-:W-:Y:S01]  /*02c0*/  UISETP.NE.AND UP0, UPT, UR5, 0x6, UPT ;  /* 0x000000060500788c */ /* 0x000fe2000bf05270 */
[C---:B------:R-:W-:Y:S01]  /*02d0*/  ISETP.EQ.AND P2, PT, R13.reuse, 0x8, PT ;  /* 0x000000080d00780c */ /* 0x040fe20003f42270 */
[----:B------:R-:W-:Y:S01]  /*02e0*/  UIADD3.X UR11, UPT, UPT, URZ, UR11, URZ, UP1, !UPT ;  /* 0x0000000bff0b7290 */ /* 0x000fe20008ffe4ff */
[C---:B------:R-:W-:Y:S02]  /*02f0*/  ISETP.EQ.AND P3, PT, R13.reuse, 0xc, PT ;  /* 0x0000000c0d00780c */ /* 0x040fe40003f62270 */
[----:B------:R-:W-:-:S02]  /*0300*/  ISETP.EQ.AND P4, PT, R13, 0x10, PT ;  /* 0x000000100d00780c */ /* 0x000fc40003f82270 */
[C---:B------:R-:W-:Y:S02]  /*0310*/  ISETP.EQ.AND P5, PT, R13.reuse, 0x14, PT ;  /* 0x000000140d00780c */ /* 0x040fe40003fa2270 */
[----:B------:R-:W-:Y:S01]  /*0320*/  IADD3 R13, PT, PT, R13, 0x4, RZ ;  /* 0x000000040d0d7810 */ /* 0x000fe20007ffe0ff */
[----:B--2---:R-:W-:-:S03]  /*0330*/  IMAD.WIDE.U32 R6, R6, R9, RZ ;  /* 0x0000000906067225 */ /* 0x004fc600078e00ff */
[----:B------:R-:W-:-:S04]  /*0340*/  IADD3 R5, P6, PT, R6, R0, RZ ;  /* 0x0000000006057210 */ /* 0x000fc80007fde0ff */
[----:B------:R-:W-:Y:S01]  /*0350*/  IADD3.X R0, PT, PT, R7, UR6, RZ, P6, !PT ;  /* 0x0000000607007c10 */ /* 0x000fe2000b7fe4ff */
[--C-:B------:R-:W-:Y:S02]  /*0360*/  @P0 IMAD.MOV.U32 R12, RZ, RZ, R5.reuse ;  /* 0x000000ffff0c0224 */ /* 0x100fe400078e0005 */
[--C-:B------:R-:W-:Y:S02]  /*0370*/  @P1 IMAD.MOV.U32 R17, RZ, RZ, R5.reuse ;  /* 0x000000ffff111224 */ /* 0x100fe400078e0005 */
[--C-:B------:R-:W-:Y:S02]  /*0380*/  @P2 IMAD.MOV.U32 R19, RZ, RZ, R5.reuse ;  /* 0x000000ffff132224 */ /* 0x100fe400078e0005 */
[--C-:B------:R-:W-:Y:S02]  /*0390*/  @P3 IMAD.MOV.U32 R20, RZ, RZ, R5.reuse ;  /* 0x000000ffff143224 */ /* 0x100fe400078e0005 */
[--C-:B------:R-:W-:Y:S02]  /*03a0*/  @P4 IMAD.MOV.U32 R21, RZ, RZ, R5.reuse ;  /* 0x000000ffff154224 */ /* 0x100fe400078e0005 */
[----:B------:R-:W-:Y:S01]  /*03b0*/  @P5 IMAD.MOV.U32 R22, RZ, RZ, R5 ;  /* 0x000000ffff165224 */ /* 0x000fe200078e0005 */
[----:B------:R-:W-:Y:S06]  /*03c0*/  BRA.U UP0, `(.L_x_6) ;  /* 0xfffffffd00a07547 */ /* 0x000fec000b83ffff */
[----:B------:R-:W-:Y:S01]  /*03d0*/  SHF.R.U32.HI R6, RZ, 0x17, R14 ;  /* 0x00000017ff067819 */ /* 0x000fe2000001160e */
[----:B------:R-:W-:Y:S03]  /*03e0*/  BSSY.RECONVERGENT B1, `(.L_x_7) ;  /* 0x0000028000017945 */ /* 0x000fe60003800200 */
[C---:B------:R-:W-:Y:S02]  /*03f0*/  LOP3.LUT R5, R6.reuse, 0xe0, RZ, 0xc0, !PT ;  /* 0x000000e006057812 */ /* 0x040fe400078ec0ff */
[----:B------:R-:W-:-:S03]  /*0400*/  LOP3.LUT P6, RZ, R6, 0x1f, RZ, 0xc0, !PT ;  /* 0x0000001f06ff7812 */ /* 0x000fc600078cc0ff */
[----:B------:R-:W-:-:S05]  /*0410*/  VIADD R5, R5, 0xffffff80 ;  /* 0xffffff8005057836 */ /* 0x000fca0000000000 */
[----:B------:R-:W-:-:S05]  /*0420*/  SHF.R.U32.HI R5, RZ, 0x5, R5 ;  /* 0x00000005ff057819 */ /* 0x000fca0000011605 */
[----:B------:R-:W-:-:S05]  /*0430*/  IMAD.U32 R9, R5, -0x4, RZ ;  /* 0xfffffffc05097824 */ /* 0x000fca00078e00ff */
[C---:B------:R-:W-:Y:S02]  /*0440*/  ISETP.EQ.AND P3, PT, R9.reuse, -0x18, PT ;  /* 0xffffffe80900780c */ /* 0x040fe40003f62270 */
[C---:B------:R-:W-:Y:S02]  /*0450*/  ISETP.EQ.AND P4, PT, R9.reuse, -0x14, PT ;  /* 0xffffffec0900780c */ /* 0x040fe40003f82270 */
[C---:B------:R-:W-:Y:S02]  /*0460*/  ISETP.EQ.AND P2, PT, R9.reuse, -0x10, PT ;  /* 0xfffffff00900780c */ /* 0x040fe40003f42270 */
[C---:B------:R-:W-:Y:S02]  /*0470*/  ISETP.EQ.AND P1, PT, R9.reuse, -0xc, PT ;  /* 0xfffffff40900780c */ /* 0x040fe40003f22270 */
[C---:B------:R-:W-:Y:S02]  /*0480*/  ISETP.EQ.AND P0, PT, R9.reuse, -0x8, PT ;  /* 0xfffffff80900780c */ /* 0x040fe40003f02270 */
[----:B------:R-:W-:-:S03]  /*0490*/  ISETP.EQ.AND P5, PT, R9, RZ, PT ;  /* 0x000000ff0900720c */ /* 0x000fc60003fa2270 */
[--C-:B------:R-:W-:Y:S01]  /*04a0*/  @P3 IMAD.MOV.U32 R5, RZ, RZ, R12.reuse ;  /* 0x000000ffff053224 */ /* 0x100fe200078e000c */
[C---:B------:R-:W-:Y:S01]  /*04b0*/  ISETP.EQ.AND P3, PT, R9.reuse, -0x4, PT ;  /* 0xfffffffc0900780c */ /* 0x040fe20003f62270 */
[----:B------:R-:W-:Y:S02]  /*04c0*/  @P4 IMAD.MOV.U32 R7, RZ, RZ, R12 ;  /* 0x000000ffff074224 */ /* 0x000fe400078e000c */
[--C-:B------:R-:W-:Y:S01]  /*04d0*/  @P4 IMAD.MOV.U32 R5, RZ, RZ, R17.reuse ;  /* 0x000000ffff054224 */ /* 0x100fe200078e0011 */
[----:B------:R-:W-:Y:S01]  /*04e0*/  ISETP.EQ.AND P4, PT, R9, 0x4, PT ;  /* 0x000000040900780c */ /* 0x000fe20003f82270 */
[----:B------:R-:W-:Y:S01]  /*04f0*/  @P2 IMAD.MOV.U32 R7, RZ, RZ, R17 ;  /* 0x000000ffff072224 */ /* 0x000fe200078e0011 */
[----:B------:R-:W-:Y:S01]  /*0500*/  @P2 MOV R5, R19 ;  /* 0x0000001300052202 */ /* 0x000fe20000000f00 */
[----:B------:R-:W-:Y:S02]  /*0510*/  @P1 IMAD.MOV.U32 R7, RZ, RZ, R19 ;  /* 0x000000ffff071224 */ /* 0x000fe400078e0013 */
[----:B------:R-:W-:-:S02]  /*0520*/  @P1 IMAD.MOV.U32 R5, RZ, RZ, R20 ;  /* 0x000000ffff051224 */ /* 0x000fc400078e0014 */
[----:B------:R-:W-:Y:S02]  /*0530*/  @P0 IMAD.MOV.U32 R7, RZ, RZ, R20 ;  /* 0x000000ffff070224 */ /* 0x000fe400078e0014 */
[--C-:B------:R-:W-:Y:S02]  /*0540*/  @P0 IMAD.MOV.U32 R5, RZ, RZ, R21.reuse ;  /* 0x000000ffff050224 */ /* 0x100fe400078e0015 */
[----:B------:R-:W-:Y:S01]  /*0550*/  @P3 IMAD.MOV.U32 R7, RZ, RZ, R21 ;  /* 0x000000ffff073224 */ /* 0x000fe200078e0015 */
[----:B------:R-:W-:Y:S01]  /*0560*/  @P5 MOV R7, R22 ;  /* 0x0000001600075202 */ /* 0x000fe20000000f00 */
[----:B------:R-:W-:Y:S02]  /*0570*/  @P3 IMAD.MOV.U32 R5, RZ, RZ, R22 ;  /* 0x000000ffff053224 */ /* 0x000fe400078e0016 */
[--C-:B------:R-:W-:Y:S02]  /*0580*/  @P5 IMAD.MOV.U32 R5, RZ, RZ, R0.reuse ;  /* 0x000000ffff055224 */ /* 0x100fe400078e0000 */
[----:B------:R-:W-:Y:S01]  /*0590*/  @P4 IMAD.MOV.U32 R7, RZ, RZ, R0 ;  /* 0x000000ffff074224 */ /* 0x000fe200078e0000 */
[----:B------:R-:W-:Y:S06]  /*05a0*/  @!P6 BRA `(.L_x_8) ;  /* 0x00000000002ce947 */ /* 0x000fec0003800000 */
[----:B------:R-:W-:Y:S01]  /*05b0*/  @P2 IMAD.MOV.U32 R16, RZ, RZ, R12 ;  /* 0x000000ffff102224 */ /* 0x000fe200078e000c */
[----:B------:R-:W-:Y:S01]  /*05c0*/  LOP3.LUT R6, R6, 0x1f, RZ, 0xc0, !PT ;  /* 0x0000001f06067812 */ /* 0x000fe200078ec0ff */
[----:B------:R-:W-:Y:S02]  /*05d0*/  @P1 IMAD.MOV.U32 R16, RZ, RZ, R17 ;  /* 0x000000ffff101224 */ /* 0x000fe400078e0011 */
[----:B------:R-:W-:Y:S01]  /*05e0*/  @P0 IMAD.MOV.U32 R16, RZ, RZ, R19 ;  /* 0x000000ffff100224 */ /* 0x000fe200078e0013 */
[----:B------:R-:W-:Y:S01]  /*05f0*/  ISETP.EQ.AND P0, PT, R9, 0x8, PT ;  /* 0x000000080900780c */ /* 0x000fe20003f02270 */
[----:B------:R-:W-:Y:S01]  /*0600*/  @P3 IMAD.MOV.U32 R16, RZ, RZ, R20 ;  /* 0x000000ffff103224 */ /* 0x000fe200078e0014 */
[----:B------:R-:W-:Y:S01]  /*0610*/  @P5 MOV R16, R21 ;  /* 0x0000001500105202 */ /* 0x000fe20000000f00 */
[----:B------:R-:W-:Y:S01]  /*0620*/  @P4 IMAD.MOV.U32 R16, RZ, RZ, R22 ;  /* 0x000000ffff104224 */ /* 0x000fe200078e0016 */
[----:B------:R-:W-:-:S09]  /*0630*/  SHF.L.W.U32.HI R5, R7, R6, R5 ;  /* 0x0000000607057219 */ /* 0x000fd20000010e05 */
[----:B------:R-:W-:-:S05]  /*0640*/  @P0 IMAD.MOV.U32 R16, RZ, RZ, R0 ;  /* 0x000000ffff100224 */ /* 0x000fca00078e0000 */
[----:B------:R-:W-:-:S07]  /*0650*/  SHF.L.W.U32.HI R7, R16, R6, R7 ;  /* 0x0000000610077219 */ /* 0x000fce0000010e07 */
.L_x_8:
[----:B------:R-:W-:Y:S05]  /*0660*/  BSYNC.RECONVERGENT B1 ;  /* 0x0000000000017941 */ /* 0x000fea0003800200 */
.L_x_7:
[C---:B------:R-:W-:Y:S01]  /*0670*/  SHF.L.W.U32.HI R9, R7.reuse, 0x2, R5 ;  /* 0x0000000207097819 */ /* 0x040fe20000010e05 */
[----:B------:R-:W-:Y:S01]  /*0680*/  IMAD.SHL.U32 R7, R7, 0x4, RZ ;  /* 0x0000000407077824 */ /* 0x000fe200078e00ff */
[----:B------:R-:W-:Y:S01]  /*0690*/  UMOV UR6, 0x54442d19 ;  /* 0x54442d1900067882 */ /* 0x000fe20000000000 */
[----:B------:R-:W-:Y:S01]  /*06a0*/  UMOV UR7, 0x3bf921fb ;  /* 0x3bf921fb00077882 */ /* 0x000fe20000000000 */
[----:B------:R-:W-:Y:S02]  /*06b0*/  SHF.R.S32.HI R0, RZ, 0x1f, R9 ;  /* 0x0000001fff007819 */ /* 0x000fe40000011409 */
[----:B------:R-:W-:Y:S02]  /*06c0*/  ISETP.GE.AND P0, PT, R14, RZ, PT ;  /* 0x000000ff0e00720c */ /* 0x000fe40003f06270 */
[C---:B------:R-:W-:Y:S02]  /*06d0*/  LOP3.LUT R6, R0.reuse, R7, RZ, 0x3c, !PT ;  /* 0x0000000700067212 */ /* 0x040fe400078e3cff */
[----:B------:R-:W-:-:S02]  /*06e0*/  LOP3.LUT R7, R0, R9, RZ, 0x3c, !PT ;  /* 0x0000000900077212 */ /* 0x000fc400078e3cff */
[----:B------:R-:W-:Y:S02]  /*06f0*/  SHF.R.U32.HI R0, RZ, 0x1e, R5 ;  /* 0x0000001eff007819 */ /* 0x000fe40000011605 */
[C---:B------:R-:W-:Y:S02]  /*0700*/  LOP3.LUT R5, R9.reuse, R14, RZ, 0x3c, !PT ;  /* 0x0000000e09057212 */ /* 0x040fe400078e3cff */
[----:B------:R-:W1:Y:S01]  /*0710*/  I2F.F64.S64 R6, R6 ;  /* 0x0000000600067312 */ /* 0x000e620000301c00 */
[----:B------:R-:W-:Y:S02]  /*0720*/  LEA.HI R0, R9, R0, RZ, 0x1 ;  /* 0x0000000009007211 */ /* 0x000fe400078f08ff */
[----:B------:R-:W-:-:S03]  /*0730*/  ISETP.GE.AND P1, PT, R5, RZ, PT ;  /* 0x000000ff0500720c */ /* 0x000fc60003f26270 */
[----:B------:R-:W-:-:S04]  /*0740*/  IMAD.MOV R5, RZ, RZ, -R0 ;  /* 0x000000ffff057224 */ /* 0x000fc800078e0a00 */
[----:B------:R-:W-:Y:S01]  /*0750*/  @!P0 IMAD.MOV.U32 R0, RZ, RZ, R5 ;  /* 0x000000ffff008224 */ /* 0x000fe200078e0005 */
[----:B-1----:R-:W-:-:S10]  /*0760*/  DMUL R24, R6, UR6 ;  /* 0x0000000606187c28 */ /* 0x002fd40008000000 */
[----:B------:R-:W1:Y:S02]  /*0770*/  F2F.F32.F64 R24, R24 ;  /* 0x0000001800187310 */ /* 0x000e640000301000 */
[----:B-1----:R-:W-:-:S07]  /*0780*/  FSEL R5, -R24, R24, !P1 ;  /* 0x0000001818057208 */ /* 0x002fce0004800100 */
.L_x_5:
[----:B------:R-:W-:Y:S05]  /*0790*/  BSYNC.RECONVERGENT B0 ;  /* 0x0000000000007941 */ /* 0x000fea0003800200 */
.L_x_4:
[----:B------:R-:W-:Y:S02]  /*07a0*/  IMAD.MOV.U32 R15, RZ, RZ, 0x37cbac00 ;  /* 0x37cbac00ff0f7424 */ /* 0x000fe400078e00ff */
[----:B------:R-:W-:Y:S01]  /*07b0*/  FMUL R6, R5, R5 ;  /* 0x0000000505067220 */ /* 0x000fe20000400000 */
[----:B------:R-:W-:Y:S01]  /*07c0*/  LOP3.LUT R9, R0, 0x1, RZ, 0xc0, !PT ;  /* 0x0000000100097812 */ /* 0x000fe200078ec0ff */
[----:B------:R-:W-:Y:S01]  /*07d0*/  IMAD.MOV.U32 R13, RZ, RZ, 0x3effffff ;  /* 0x3effffffff0d7424 */ /* 0x000fe200078e00ff */
[----:B------:R-:W-:Y:S01]  /*07e0*/  MOV R16, 0x3d2aaabb ;  /* 0x3d2aaabb00107802 */ /* 0x000fe20000000f00 */
[----:B------:R-:W-:Y:S01]  /*07f0*/  FFMA R7, R6, R15, -0.0013887860113754868507 ;  /* 0xbab607ed06077423 */ /* 0x000fe2000000000f */
[----:B------:R-:W-:Y:S01]  /*0800*/  ISETP.NE.U32.AND P0, PT, R9, 0x1, PT ;  /* 0x000000010900780c */ /* 0x000fe20003f05070 */
[----:B------:R-:W-:Y:S01]  /*0810*/  BSSY.RECONVERGENT B0, `(.L_x_9) ;  /* 0x0000068000007945 */ /* 0x000fe20003800200 */
[----:B------:R-:W-:Y:S02]  /*0820*/  LOP3.LUT P1, RZ, R0, 0x2, RZ, 0xc0, !PT ;  /* 0x0000000200ff7812 */ /* 0x000fe4000782c0ff */
[----:B------:R-:W-:-:S02]  /*0830*/  FSEL R7, R7, -0.00019574658654164522886, !P0 ;  /* 0xb94d415307077808 */ /* 0x000fc40004000000 */
[----:B------:R-:W-:Y:S02]  /*0840*/  FSEL R9, R16, 0.0083327032625675201416, !P0 ;  /* 0x3c0885e410097808 */ /* 0x000fe40004000000 */
[----:B------:R-:W-:Y:S02]  /*0850*/  FSEL R0, R5, 1, P0 ;  /* 0x3f80000005007808 */ /* 0x000fe40000000000 */
[----:B------:R-:W-:Y:S01]  /*0860*/  FSEL R18, -R13, -0.16666662693023681641, !P0 ;  /* 0xbe2aaaa80d127808 */ /* 0x000fe20004000100 */
[----:B------:R-:W-:Y:S01]  /*0870*/  FFMA R7, R6, R7, R9 ;  /* 0x0000000706077223 */ /* 0x000fe20000000009 */
[----:B------:R-:W-:Y:S01]  /*0880*/  FSETP.GE.AND P0, PT, |R14|, 105615, PT ;  /* 0x47ce47800e00780b */ /* 0x000fe20003f06200 */
[C---:B------:R-:W-:Y:S02]  /*0890*/  FFMA R5, R6.reuse, R0, RZ ;  /* 0x0000000006057223 */ /* 0x040fe400000000ff */
[----:B------:R-:W-:-:S04]  /*08a0*/  FFMA R18, R6, R7, R18 ;  /* 0x0000000706127223 */ /* 0x000fc80000000012 */
[----:B------:R-:W-:-:S04]  /*08b0*/  FFMA R18, R5, R18, R0 ;  /* 0x0000001205127223 */ /* 0x000fc80000000000 */
[----:B------:R-:W-:Y:S02]  /*08c0*/  @P1 FADD R18, RZ, -R18 ;  /* 0x80000012ff121221 */ /* 0x000fe40000000000 */
[----:B------:R-:W-:Y:S05]  /*08d0*/  @!P0 BRA `(.L_x_10) ;  /* 0x00000004006c8947 */ /* 0x000fea0003800000 */
[----:B------:R-:W-:-:S13]  /*08e0*/  FSETP.NEU.AND P0, PT, |R14|, +INF , PT ;  /* 0x7f8000000e00780b */ /* 0x000fda0003f0d200 */
[----:B------:R-:W-:Y:S01]  /*08f0*/  @!P0 FMUL R4, RZ, R14 ;  /* 0x0000000eff048220 */ /* 0x000fe20000400000 */
[----:B------:R-:W-:Y:S01]  /*0900*/  @!P0 IMAD.MOV.U32 R8, RZ, RZ, RZ ;  /* 0x000000ffff088224 */ /* 0x000fe200078e00ff */
[----:B------:R-:W-:Y:S06]  /*0910*/  @!P0 BRA `(.L_x_10) ;  /* 0x00000004005c8947 */ /* 0x000fec0003800000 */
[----:B------:R-:W1:Y:S01]  /*0920*/  LDC.64 R4, c[0x4][RZ] ;  /* 0x01000000ff047b82 */ /* 0x000e620000000a00 */
[----:B------:R-:W-:Y:S01]  /*0930*/  IMAD.SHL.U32 R0, R14, 0x100, RZ ;  /* 0x000001000e007824 */ /* 0x000fe200078e00ff */
[----:B------:R-:W-:Y:S01]  /*0940*/  UMOV UR5, URZ ;  /* 0x000000ff00057c82 */ /* 0x000fe20008000000 */
[----:B------:R-:W-:Y:S02]  /*0950*/  IMAD.MOV.U32 R23, RZ, RZ, RZ ;  /* 0x000000ffff177224 */ /* 0x000fe400078e00ff */
[----:B------:R-:W-:Y:S01]  /*0960*/  IMAD.MOV.U32 R25, RZ, RZ, RZ ;  /* 0x000000ffff197224 */ /* 0x000fe200078e00ff */
[----:B------:R-:W-:-:S07]  /*0970*/  LOP3.LUT R27, R0, 0x80000000, RZ, 0xfc, !PT ;  /* 0x80000000001b7812 */ /* 0x000fce00078efcff */
.L_x_11:
[----:B-1----:R-:W-:-:S06]  /*0980*/  IMAD.WIDE.U32 R6, R25, 0x4, R4 ;  /* 0x0000000419067825 */ /* 0x002fcc00078e0004 */
[----:B------:R-:W2:Y:S01]  /*0990*/  LDG.E.CONSTANT R6, desc[UR8][R6.64] ;  /* 0x0000000806067981 */ /* 0x000ea2000c1e9900 */
[C---:B------:R-:W-:Y:S01]  /*09a0*/  IMAD.SHL.U32 R0, R25.reuse, 0x4, RZ ;  /* 0x0000000419007824 */ /* 0x040fe200078e00ff */
[----:B------:R-:W-:-:S04]  /*09b0*/  IADD3 R25, PT, PT, R25, 0x1, RZ ;  /* 0x0000000119197810 */ /* 0x000fc80007ffe0ff */
[C---:B------:R-:W-:Y:S02]  /*09c0*/  ISETP.EQ.AND P0, PT, R0.reuse, RZ, PT ;  /* 0x000000ff0000720c */ /* 0x040fe40003f02270 */
[C---:B------:R-:W-:Y:S02]  /*09d0*/  ISETP.EQ.AND P5, PT, R0.reuse, 0x4, PT ;  /* 0x000000040000780c */ /* 0x040fe40003fa2270 */
[C---:B------:R-:W-:Y:S02]  /*09e0*/  ISETP.EQ.AND P4, PT, R0.reuse, 0x8, PT ;  /* 0x000000080000780c */ /* 0x040fe40003f82270 */
[C---:B------:R-:W-:Y:S02]  /*09f0*/  ISETP.EQ.AND P3, PT, R0.reuse, 0xc, PT ;  /* 0x0000000c0000780c */ /* 0x040fe40003f62270 */
[C---:B------:R-:W-:Y:S02]  /*0a00*/  ISETP.EQ.AND P2, PT, R0.reuse, 0x10, PT ;  /* 0x000000100000780c */ /* 0x040fe40003f42270 */
[----:B------:R-:W-:Y:S01]  /*0a10*/  ISETP.EQ.AND P1, PT, R0, 0x14, PT ;  /* 0x000000140000780c */ /* 0x000fe20003f22270 */
[----:B--2---:R-:W-:-:S03]  /*0a20*/  IMAD.WIDE.U32 R8, R6, R27, RZ ;  /* 0x0000001b06087225 */ /* 0x004fc600078e00ff */
[----:B------:R-:W-:-:S04]  /*0a30*/  IADD3 R0, P6, PT, R8, R23, RZ ;  /* 0x0000001708007210 */ /* 0x000fc80007fde0ff */
[----:B------:R-:W-:Y:S01]  /*0a40*/  IADD3.X R23, PT, PT, R9, UR5, RZ, P6, !PT ;  /* 0x0000000509177c10 */ /* 0x000fe2000b7fe4ff */
[--C-:B------:R-:W-:Y:S01]  /*0a50*/  @P0 IMAD.MOV.U32 R12, RZ, RZ, R0.reuse ;  /* 0x000000ffff0c0224 */ /* 0x100fe200078e0000 */
[----:B------:R-:W-:Y:S01]  /*0a60*/  ISETP.NE.AND P6, PT, R25, 0x6, PT ;  /* 0x000000061900780c */ /* 0x000fe20003fc5270 */
[--C-:B------:R-:W-:Y:S02]  /*0a70*/  @P5 IMAD.MOV.U32 R17, RZ, RZ, R0.reuse ;  /* 0x000000ffff115224 */ /* 0x100fe400078e0000 */
[--C-:B------:R-:W-:Y:S02]  /*0a80*/  @P4 IMAD.MOV.U32 R19, RZ, RZ, R0.reuse ;  /* 0x000000ffff134224 */ /* 0x100fe400078e0000 */
[--C-:B------:R-:W-:Y:S02]  /*0a90*/  @P3 IMAD.MOV.U32 R20, RZ, RZ, R0.reuse ;  /* 0x000000ffff143224 */ /* 0x100fe400078e0000 */
[--C-:B------:R-:W-:Y:S02]  /*0aa0*/  @P2 IMAD.MOV.U32 R21, RZ, RZ, R0.reuse ;  /* 0x000000ffff152224 */ /* 0x100fe400078e0000 */
[----:B------:R-:W-:-:S04]  /*0ab0*/  @P1 IMAD.MOV.U32 R22, RZ, RZ, R0 ;  /* 0x000000ffff161224 */ /* 0x000fc800078e0000 */
[----:B------:R-:W-:Y:S05]  /*0ac0*/  @P6 BRA `(.L_x_11) ;  /* 0xfffffffc00ac6947 */ /* 0x000fea000383ffff */
[----:B------:R-:W-:Y:S01]  /*0ad0*/  SHF.R.U32.HI R6, RZ, 0x17, R14 ;  /* 0x00000017ff067819 */ /* 0x000fe2000001160e */
[----:B------:R-:W-:Y:S03]  /*0ae0*/  BSSY.RECONVERGENT B1, `(.L_x_12) ;  /* 0x0000028000017945 */ /* 0x000fe60003800200 */
[C---:B------:R-:W-:Y:S02]  /*0af0*/  LOP3.LUT R0, R6.reuse, 0xe0, RZ, 0xc0, !PT ;  /* 0x000000e006007812 */ /* 0x040fe400078ec0ff */
[----:B------:R-:W-:Y:S02]  /*0b00*/  LOP3.LUT P6, RZ, R6, 0x1f, RZ, 0xc0, !PT ;  /* 0x0000001f06ff7812 */ /* 0x000fe400078cc0ff */
[----:B------:R-:W-:-:S04]  /*0b10*/  IADD3 R0, PT, PT, R0, -0x80, RZ ;  /* 0xffffff8000007810 */ /* 0x000fc80007ffe0ff */
[----:B------:R-:W-:-:S05]  /*0b20*/  SHF.R.U32.HI R0, RZ, 0x5, R0 ;  /* 0x00000005ff007819 */ /* 0x000fca0000011600 */
[----:B------:R-:W-:-:S05]  /*0b30*/  IMAD.U32 R7, R0, -0x4, RZ ;  /* 0xfffffffc00077824 */ /* 0x000fca00078e00ff */
[C---:B------:R-:W-:Y:S02]  /*0b40*/  ISETP.EQ.AND P3, PT, R7.reuse, -0x18, PT ;  /* 0xffffffe80700780c */ /* 0x040fe40003f62270 */
[C---:B------:R-:W-:Y:S02]  /*0b50*/  ISETP.EQ.AND P4, PT, R7.reuse, -0x14, PT ;  /* 0xffffffec0700780c */ /* 0x040fe40003f82270 */
[C---:B------:R-:W-:Y:S02]  /*0b60*/  ISETP.EQ.AND P2, PT, R7.reuse, -0x10, PT ;  /* 0xfffffff00700780c */ /* 0x040fe40003f42270 */
[C---:B------:R-:W-:Y:S02]  /*0b70*/  ISETP.EQ.AND P1, PT, R7.reuse, -0xc, PT ;  /* 0xfffffff40700780c */ /* 0x040fe40003f22270 */
[C---:B------:R-:W-:Y:S02]  /*0b80*/  ISETP.EQ.AND P0, PT, R7.reuse, -0x8, PT ;  /* 0xfffffff80700780c */ /* 0x040fe40003f02270 */
[----:B------:R-:W-:-:S03]  /*0b90*/  ISETP.EQ.AND P5, PT, R7, 0x4, PT ;  /* 0x000000040700780c */ /* 0x000fc60003fa2270 */
[--C-:B------:R-:W-:Y:S01]  /*0ba0*/  @P3 IMAD.MOV.U32 R0, RZ, RZ, R12.reuse ;  /* 0x000000ffff003224 */ /* 0x100fe200078e000c */
[C---:B------:R-:W-:Y:S01]  /*0bb0*/  ISETP.EQ.AND P3, PT, R7.reuse, -0x4, PT ;  /* 0xfffffffc0700780c */ /* 0x040fe20003f62270 */
[----:B------:R-:W-:Y:S02]  /*0bc0*/  @P4 IMAD.MOV.U32 R4, RZ, RZ, R12 ;  /* 0x000000ffff044224 */ /* 0x000fe400078e000c */
[--C-:B------:R-:W-:Y:S01]  /*0bd0*/  @P4 IMAD.MOV.U32 R0, RZ, RZ, R17.reuse ;  /* 0x000000ffff004224 */ /* 0x100fe200078e0011 */
[----:B------:R-:W-:Y:S01]  /*0be0*/  ISETP.EQ.AND P4, PT, R7, RZ, PT ;  /* 0x000000ff0700720c */ /* 0x000fe20003f82270 */
[----:B------:R-:W-:Y:S01]  /*0bf0*/  @P2 IMAD.MOV.U32 R4, RZ, RZ, R17 ;  /* 0x000000ffff042224 */ /* 0x000fe200078e0011 */
[----:B------:R-:W-:Y:S01]  /*0c00*/  @P1 MOV R4, R19 ;  /* 0x0000001300041202 */ /* 0x000fe20000000f00 */
[----:B------:R-:W-:Y:S02]  /*0c10*/  @P2 IMAD.MOV.U32 R0, RZ, RZ, R19 ;  /* 0x000000ffff002224 */ /* 0x000fe400078e0013 */
[----:B------:R-:W-:-:S02]  /*0c20*/  @P1 IMAD.MOV.U32 R0, RZ, RZ, R20 ;  /* 0x000000ffff001224 */ /* 0x000fc400078e0014 */
[----:B------:R-:W-:Y:S02]  /*0c30*/  @P0 IMAD.MOV.U32 R4, RZ, RZ, R20 ;  /* 0x000000ffff040224 */ /* 0x000fe400078e0014 */
[--C-:B------:R-:W-:Y:S02]  /*0c40*/  @P0 IMAD.MOV.U32 R0, RZ, RZ, R21.reuse ;  /* 0x000000ffff000224 */ /* 0x100fe400078e0015 */
[----:B------:R-:W-:Y:S02]  /*0c50*/  @P3 IMAD.MOV.U32 R4, RZ, RZ, R21 ;  /* 0x000000ffff043224 */ /* 0x000fe400078e0015 */
[--C-:B------:R-:W-:Y:S01]  /*0c60*/  @P3 IMAD.MOV.U32 R0, RZ, RZ, R22.reuse ;  /* 0x000000ffff003224 */ /* 0x100fe200078e0016 */
[----:B------:R-:W-:Y:S01]  /*0c70*/  @P4 MOV R0, R23 ;  /* 0x0000001700004202 */ /* 0x000fe20000000f00 */
[----:B------:R-:W-:Y:S02]  /*0c80*/  @P4 IMAD.MOV.U32 R4, RZ, RZ, R22 ;  /* 0x000000ffff044224 */ /* 0x000fe400078e0016 */
[----:B------:R-:W-:Y:S01]  /*0c90*/  @P5 IMAD.MOV.U32 R4, RZ, RZ, R23 ;  /* 0x000000ffff045224 */ /* 0x000fe200078e0017 */
[----:B------:R-:W-:Y:S06]  /*0ca0*/  @!P6 BRA `(.L_x_13) ;  /* 0x00000000002ce947 */ /* 0x000fec0003800000 */
[----:B------:R-:W-:Y:S02]  /*0cb0*/  @P2 IMAD.MOV.U32 R5, RZ, RZ, R12 ;  /* 0x000000ffff052224 */ /* 0x000fe400078e000c */
[----:B------:R-:W-:Y:S02]  /*0cc0*/  @P1 IMAD.MOV.U32 R5, RZ, RZ, R17 ;  /* 0x000000ffff051224 */ /* 0x000fe400078e0011 */
[----:B------:R-:W-:Y:S01]  /*0cd0*/  @P0 IMAD.MOV.U32 R5, RZ, RZ, R19 ;  /* 0x000000ffff050224 */ /* 0x000fe200078e0013 */
[----:B------:R-:W-:Y:S01]  /*0ce0*/  ISETP.EQ.AND P0, PT, R7, 0x8, PT ;  /* 0x000000080700780c */ /* 0x000fe20003f02270 */
[----:B------:R-:W-:Y:S01]  /*0cf0*/  @P3 IMAD.MOV.U32 R5, RZ, RZ, R20 ;  /* 0x000000ffff053224 */ /* 0x000fe200078e0014 */
[----:B------:R-:W-:Y:S01]  /*0d00*/  LOP3.LUT R7, R6, 0x1f, RZ, 0xc0, !PT ;  /* 0x0000001f06077812 */ /* 0x000fe200078ec0ff */
[----:B------:R-:W-:Y:S01]  /*0d10*/  @P4 IMAD.MOV.U32 R5, RZ, RZ, R21 ;  /* 0x000000ffff054224 */ /* 0x000fe200078e0015 */
[----:B------:R-:W-:Y:S02]  /*0d20*/  @P5 MOV R5, R22 ;  /* 0x0000001600055202 */ /* 0x000fe40000000f00 */
[----:B------:R-:W-:-:S07]  /*0d30*/  SHF.L.W.U32.HI R0, R4, R7, R0 ;  /* 0x0000000704007219 */ /* 0x000fce0000010e00 */
[----:B------:R-:W-:-:S05]  /*0d40*/  @P0 IMAD.MOV.U32 R5, RZ, RZ, R23 ;  /* 0x000000ffff050224 */ /* 0x000fca00078e0017 */
[----:B------:R-:W-:-:S07]  /*0d50*/  SHF.L.W.U32.HI R4, R5, R7, R4 ;  /* 0x0000000705047219 */ /* 0x000fce0000010e04 */
.L_x_13:
[----:B------:R-:W-:Y:S05]  /*0d60*/  BSYNC.RECONVERGENT B1 ;  /* 0x0000000000017941 */ /* 0x000fea0003800200 */
.L_x_12:
        /* <DEDUP_REMOVED lines=18> */
.L_x_10:
[----:B------:R-:W-:Y:S05]  /*0e90*/  BSYNC.RECONVERGENT B0 ;  /* 0x0000000000007941 */ /* 0x000fea0003800200 */
.L_x_9:
[----:B------:R-:W-:Y:S01]  /*0ea0*/  FMUL R5, R4, R4 ;  /* 0x0000000404057220 */ /* 0x000fe20000400000 */
[C---:B------:R-:W-:Y:S01]  /*0eb0*/  LOP3.LUT R0, R8.reuse, 0x1, RZ, 0xc0, !PT ;  /* 0x0000000108007812 */ /* 0x040fe200078ec0ff */
[----:B------:R-:W-:Y:S01]  /*0ec0*/  VIADD R8, R8, 0x1 ;  /* 0x0000000108087836 */ /* 0x000fe20000000000 */
[----:B------:R-:W-:Y:S01]  /*0ed0*/  UIADD3 UR4, UPT, UPT, UR4, 0x1, URZ ;  /* 0x0000000104047890 */ /* 0x000fe2000fffe0ff */
[----:B------:R-:W-:Y:S01]  /*0ee0*/  FFMA R15, R5, R15, -0.0013887860113754868507 ;  /* 0xbab607ed050f7423 */ /* 0x000fe2000000000f */
[----:B------:R-:W-:Y:S02]  /*0ef0*/  ISETP.NE.U32.AND P0, PT, R0, 0x1, PT ;  /* 0x000000010000780c */ /* 0x000fe40003f05070 */
[----:B------:R-:W-:Y:S01]  /*0f00*/  LOP3.LUT P1, RZ, R8, 0x2, RZ, 0xc0, !PT ;  /* 0x0000000208ff7812 */ /* 0x000fe2000782c0ff */
[----:B------:R-:W-:Y:S01]  /*0f10*/  UISETP.NE.AND UP0, UPT, UR4, 0x3e8, UPT ;  /* 0x000003e80400788c */ /* 0x000fe2000bf05270 */
[----:B------:R-:W-:Y:S02]  /*0f20*/  FSEL R16, R16, 0.0083327032625675201416, P0 ;  /* 0x3c0885e410107808 */ /* 0x000fe40000000000 */
[----:B------:R-:W-:-:S02]  /*0f30*/  FSEL R6, R15, -0.00019574658654164522886, P0 ;  /* 0xb94d41530f067808 */ /* 0x000fc40000000000 */
[----:B------:R-:W-:Y:S02]  /*0f40*/  FSEL R0, R4, 1, !P0 ;  /* 0x3f80000004007808 */ /* 0x000fe40004000000 */
[----:B------:R-:W-:Y:S01]  /*0f50*/  FSEL R13, -R13, -0.16666662693023681641, P0 ;  /* 0xbe2aaaa80d0d7808 */ /* 0x000fe20000000100 */
[C---:B------:R-:W-:Y:S02]  /*0f60*/  FFMA R6, R5.reuse, R6, R16 ;  /* 0x0000000605067223 */ /* 0x040fe40000000010 */
[C---:B------:R-:W-:Y:S02]  /*0f70*/  FFMA R7, R5.reuse, R0, RZ ;  /* 0x0000000005077223 */ /* 0x040fe400000000ff */
[----:B------:R-:W-:-:S04]  /*0f80*/  FFMA R6, R5, R6, R13 ;  /* 0x0000000605067223 */ /* 0x000fc8000000000d */
[----:B------:R-:W-:-:S04]  /*0f90*/  FFMA R0, R7, R6, R0 ;  /* 0x0000000607007223 */ /* 0x000fc80000000000 */
[----:B------:R-:W-:-:S04]  /*0fa0*/  @P1 FADD R0, RZ, -R0 ;  /* 0x80000000ff001221 */ /* 0x000fc80000000000 */
[----:B------:R-:W-:Y:S01]  /*0fb0*/  FFMA R11, R18, R0, R11 ;  /* 0x00000000120b7223 */ /* 0x000fe2000000000b */
[----:B------:R-:W-:Y:S06]  /*0fc0*/  BRA.U UP0, `(.L_x_14) ;  /* 0xfffffff100407547 */ /* 0x000fec000b83ffff */
[----:B------:R-:W-:Y:S01]  /*0fd0*/  STG.E desc[UR8][R2.64], R11 ;  /* 0x0000000b02007986 */ /* 0x000fe2000c101908 */
[----:B------:R-:W-:Y:S05]  /*0fe0*/  EXIT ;  /* 0x000000000000794d */ /* 0x000fea0003800000 */
.L_x_15:
        /* <DEDUP_REMOVED lines=9> */
.L_x_19:


//--------------------- .nv.global.init           --------------------------
	.section	.nv.global.init,"aw",@progbits
	.align	4
.nv.global.init:
	.type		__cudart_i2opi_f,@object
	.size		__cudart_i2opi_f,(.L_0 - __cudart_i2opi_f)
__cudart_i2opi_f:
        /*0000*/ 	.byte	0x41, 0x90, 0x43, 0x3c, 0x99, 0x95, 0x62, 0xdb, 0xc0, 0xdd, 0x34, 0xf5, 0xd1, 0x57, 0x27, 0xfc
        /*0010*/ 	.byte	0x29, 0x15, 0x44, 0x4e, 0x6e, 0x83, 0xf9, 0xa2
.L_0:


//--------------------- .nv.shared.reserved.0     --------------------------
	.section	.nv.shared.reserved.0,"aw",@nobits
	.weak		__nv_reservedSMEM_offset_0_alias
	.size		__nv_reservedSMEM_offset_0_alias, 0, 64
	.other		__nv_reservedSMEM_offset_0_alias,@"STO_CUDA_RESERVED_SHARED STV_DEFAULT"
__nv_reservedSMEM_offset_0_alias:
	.zero		0
	.zero		64


//--------------------- .nv.constant0._Z13atomic_stressPf --------------------------
	.section	.nv.constant0._Z13atomic_stressPf,"a",@progbits
	.sectionflags	@""
	.align	4
.nv.constant0._Z13atomic_stressPf:
	.zero		904


//--------------------- .nv.constant0._Z9xu_stressPf --------------------------
	.section	.nv.constant0._Z9xu_stressPf,"a",@progbits
	.sectionflags	@""
	.align	4
.nv.constant0._Z9xu_stressPf:
	.zero		904


//--------------------- .nv.constant0._Z13memory_stressPf --------------------------
	.section	.nv.constant0._Z13memory_stressPf,"a",@progbits
	.sectionflags	@""
	.align	4
.nv.constant0._Z13memory_stressPf:
	.zero		904


//--------------------- .nv.constant0._Z14compute_stressPf --------------------------
	.section	.nv.constant0._Z14compute_stressPf,"a",@progbits
	.sectionflags	@""
	.align	4
.nv.constant0._Z14compute_stressPf:
	.zero		904


//--------------------- SYMBOLS --------------------------

	.type		.nv.reservedSmem.offset0,@object
	.size		.nv.reservedSmem.offset0,0x4
